	.target	sm_100a

	.elftype	@"ET_EXEC"


//--------------------- .note.nv.tkinfo           --------------------------
	.section	.note.nv.tkinfo,"",@"SHT_NOTE"
	.sectionflags	@"SHF_NOTE_NV_TKINFO"
	.tkinfo
        /*0018*/ 	.word	0x00000002
        /*0030*/ 	.string	""
        /*0030*/ 	.string	"ptxas"
        /*0030*/ 	.string	"Cuda compilation tools, release 13.0, V13.0.88"
        /*0030*/ 	.string	"Build cuda_13.0.r13.0/compiler.36424714_0"
        /*0030*/ 	.string	"-arch sm_100a -m 64 "



//--------------------- .note.nv.cuinfo           --------------------------
	.section	.note.nv.cuinfo,"",@"SHT_NOTE"
	.sectionflags	@"SHF_NOTE_NV_CUINFO"
        /*0018*/ 	.short	0x0002
        /*001a*/ 	.short	0x0064
        /*001c*/ 	.short	0x0082
	.zero		2


//--------------------- .nv.info                  --------------------------
	.section	.nv.info,"",@"SHT_CUDA_INFO"
	.align	4


	//----- nvinfo : EIATTR_REGCOUNT
	.align		4
        /*0000*/ 	.byte	0x04, 0x2f
        /*0002*/ 	.short	(.L_20 - .L_19)
	.align		4
.L_19:
        /*0004*/ 	.word	index@(_ZN7cutlass13device_kernelINS_4gemm6kernel13GemmUniversalIN4cute5tupleIJiiiiEEENS1_10collective13CollectiveMmaINS1_35MainloopSm100TmaUmmaWarpSpecializedILi3ELi2ELi2ENS5_IJNS4_1CILi1EEESB_SB_EEEEENS5_IJNSA_ILi128EEENSA_ILi256EEESE_EEENS_12float_e5m2_tENS5_IJlSB_lEEESH_SI_NS4_8TiledMMAINS4_8MMA_AtomIJNS4_10MMA_TraitsINS4_19SM100_MMA_F8F6F4_SSEJSH_SH_fSE_SF_NS4_17integral_constantINS4_4UMMA5MajorELSP_0EEESQ_NSN_INSO_7ScaleInELSR_0EEESS_EEEEEENS4_6LayoutISC_NS5_IJNSA_ILi0EEESW_SW_EEEEENS5_IJNS4_10UnderscoreESZ_SZ_EEEEENS4_13SM90_TMA_LOADENS4_14ComposedLayoutINS4_7SwizzleILi3ELi4ELi3EEENS4_18smem_ptr_flag_bitsILi8EEENSV_INS5_IJNSA_ILi8EEESE_EEENS5_IJSE_SB_EEEEEEEvNS4_8identityES12_S1C_vS1D_EENS_8epilogue10collective18CollectiveEpilogueINS1F_23Sm100TmaWarpSpecializedILi4ELi2ELi64ELb0ELb0EEEJSG_NS5_IJNSV_ISE_SB_EENSV_INSA_ILi64EEESB_EEEEESH_SI_SH_SI_NS1F_6fusion15FusionCallbacksIS1J_NS1O_17LinearCombinationISH_fSH_fLNS_15FloatRoundStyleE2EEESG_S1N_JEEENS4_5SM1004TMEM4LOAD26SM100_TMEM_LOAD_32dp32b64xES12_NS13_INS14_ILi2ELi4ELi3EEES17_NSV_INS5_IJS18_S1L_EEENS5_IJS1L_SB_EEEEEEENS4_39AutoVectorizingCopyWithAssumedAlignmentILi128EEENS4_14SM90_TMA_STOREES22_S24_S24_EEEvvEEEEvNT_6ParamsE)
        /*0008*/ 	.word	0x000000e0


	//----- nvinfo : EIATTR_FRAME_SIZE
	.align		4
.L_20:
        /*000c*/ 	.byte	0x04, 0x11
        /*000e*/ 	.short	(.L_22 - .L_21)
	.align		4
.L_21:
        /*0010*/ 	.word	index@($__internal_2_$__cuda_sm10x_tcgen05_guardrail_trap_unallocated_columns_being_dealloced)
        /*0014*/ 	.word	0x00000000


	//----- nvinfo : EIATTR_FRAME_SIZE
	.align		4
.L_22:
        /*0018*/ 	.byte	0x04, 0x11
        /*001a*/ 	.short	(.L_24 - .L_23)
	.align		4
.L_23:
        /*001c*/ 	.word	index@($__internal_1_$__cuda_sm10x_tcgen05_guardrail_trap_phase_invalid_during_alloc)
        /*0020*/ 	.word	0x00000000


	//----- nvinfo : EIATTR_FRAME_SIZE
	.align		4
.L_24:
        /*0024*/ 	.byte	0x04, 0x11
        /*0026*/ 	.short	(.L_26 - .L_25)
	.align		4
.L_25:
        /*0028*/ 	.word	index@($__internal_0_$__cuda_sm10x_tcgen05_guardrail_trap_col_being_dealloced_not_returned_by_alloc)
        /*002c*/ 	.word	0x00000000


	//----- nvinfo : EIATTR_FRAME_SIZE
	.align		4
.L_26:
        /*0030*/ 	.byte	0x04, 0x11
        /*0032*/ 	.short	(.L_28 - .L_27)
	.align		4
.L_27:
        /*0034*/ 	.word	index@(_ZN7cutlass13device_kernelINS_4gemm6kernel13GemmUniversalIN4cute5tupleIJiiiiEEENS1_10collective13CollectiveMmaINS1_35MainloopSm100TmaUmmaWarpSpecializedILi3ELi2ELi2ENS5_IJNS4_1CILi1EEESB_SB_EEEEENS5_IJNSA_ILi128EEENSA_ILi256EEESE_EEENS_12float_e5m2_tENS5_IJlSB_lEEESH_SI_NS4_8TiledMMAINS4_8MMA_AtomIJNS4_10MMA_TraitsINS4_19SM100_MMA_F8F6F4_SSEJSH_SH_fSE_SF_NS4_17integral_constantINS4_4UMMA5MajorELSP_0EEESQ_NSN_INSO_7ScaleInELSR_0EEESS_EEEEEENS4_6LayoutISC_NS5_IJNSA_ILi0EEESW_SW_EEEEENS5_IJNS4_10UnderscoreESZ_SZ_EEEEENS4_13SM90_TMA_LOADENS4_14ComposedLayoutINS4_7SwizzleILi3ELi4ELi3EEENS4_18smem_ptr_flag_bitsILi8EEENSV_INS5_IJNSA_ILi8EEESE_EEENS5_IJSE_SB_EEEEEEEvNS4_8identityES12_S1C_vS1D_EENS_8epilogue10collective18CollectiveEpilogueINS1F_23Sm100TmaWarpSpecializedILi4ELi2ELi64ELb0ELb0EEEJSG_NS5_IJNSV_ISE_SB_EENSV_INSA_ILi64EEESB_EEEEESH_SI_SH_SI_NS1F_6fusion15FusionCallbacksIS1J_NS1O_17LinearCombinationISH_fSH_fLNS_15FloatRoundStyleE2EEESG_S1N_JEEENS4_5SM1004TMEM4LOAD26SM100_TMEM_LOAD_32dp32b64xES12_NS13_INS14_ILi2ELi4ELi3EEES17_NSV_INS5_IJS18_S1L_EEENS5_IJS1L_SB_EEEEEEENS4_39AutoVectorizingCopyWithAssumedAlignmentILi128EEENS4_14SM90_TMA_STOREES22_S24_S24_EEEvvEEEEvNT_6ParamsE)
        /*0038*/ 	.word	0x00000000


	//----- nvinfo : EIATTR_MIN_STACK_SIZE
	.align		4
.L_28:
        /*003c*/ 	.byte	0x04, 0x12
        /*003e*/ 	.short	(.L_30 - .L_29)
	.align		4
.L_29:
        /*0040*/ 	.word	index@(_ZN7cutlass13device_kernelINS_4gemm6kernel13GemmUniversalIN4cute5tupleIJiiiiEEENS1_10collective13CollectiveMmaINS1_35MainloopSm100TmaUmmaWarpSpecializedILi3ELi2ELi2ENS5_IJNS4_1CILi1EEESB_SB_EEEEENS5_IJNSA_ILi128EEENSA_ILi256EEESE_EEENS_12float_e5m2_tENS5_IJlSB_lEEESH_SI_NS4_8TiledMMAINS4_8MMA_AtomIJNS4_10MMA_TraitsINS4_19SM100_MMA_F8F6F4_SSEJSH_SH_fSE_SF_NS4_17integral_constantINS4_4UMMA5MajorELSP_0EEESQ_NSN_INSO_7ScaleInELSR_0EEESS_EEEEEENS4_6LayoutISC_NS5_IJNSA_ILi0EEESW_SW_EEEEENS5_IJNS4_10UnderscoreESZ_SZ_EEEEENS4_13SM90_TMA_LOADENS4_14ComposedLayoutINS4_7SwizzleILi3ELi4ELi3EEENS4_18smem_ptr_flag_bitsILi8EEENSV_INS5_IJNSA_ILi8EEESE_EEENS5_IJSE_SB_EEEEEEEvNS4_8identityES12_S1C_vS1D_EENS_8epilogue10collective18CollectiveEpilogueINS1F_23Sm100TmaWarpSpecializedILi4ELi2ELi64ELb0ELb0EEEJSG_NS5_IJNSV_ISE_SB_EENSV_INSA_ILi64EEESB_EEEEESH_SI_SH_SI_NS1F_6fusion15FusionCallbacksIS1J_NS1O_17LinearCombinationISH_fSH_fLNS_15FloatRoundStyleE2EEESG_S1N_JEEENS4_5SM1004TMEM4LOAD26SM100_TMEM_LOAD_32dp32b64xES12_NS13_INS14_ILi2ELi4ELi3EEES17_NSV_INS5_IJS18_S1L_EEENS5_IJS1L_SB_EEEEEEENS4_39AutoVectorizingCopyWithAssumedAlignmentILi128EEENS4_14SM90_TMA_STOREES22_S24_S24_EEEvvEEEEvNT_6ParamsE)
        /*0044*/ 	.word	0x00000000
.L_30:


//--------------------- .nv.compat                --------------------------
	.section	.nv.compat,"",@"SHT_CUDA_COMPAT_INFO"
	.align	4
        /*0000*/ 	.byte	0x02, 0x09, 0x01, 0x00, 0x02, 0x02, 0x02, 0x00, 0x02, 0x05, 0x05, 0x00, 0x03, 0x07, 0x01, 0x01
        /*0010*/ 	.byte	0x02, 0x03, 0x01, 0x00, 0x02, 0x06, 0x01, 0x00, 0x04, 0x0b, 0x08, 0x00, 0x09, 0x00, 0x00, 0x00
        /*0020*/ 	.byte	0x00, 0x00, 0x00, 0x00


//--------------------- .nv.info._ZN7cutlass13device_kernelINS_4gemm6kernel13GemmUniversalIN4cute5tupleIJiiiiEEENS1_10collective13CollectiveMmaINS1_35MainloopSm100TmaUmmaWarpSpecializedILi3ELi2ELi2ENS5_IJNS4_1CILi1EEESB_SB_EEEEENS5_IJNSA_ILi128EEENSA_ILi256EEESE_EEENS_12float_e5m2_tENS5_IJlSB_lEEESH_SI_NS4_8TiledMMAINS4_8MMA_AtomIJNS4_10MMA_TraitsINS4_19SM100_MMA_F8F6F4_SSEJSH_SH_fSE_SF_NS4_17integral_constantINS4_4UMMA5MajorELSP_0EEESQ_NSN_INSO_7ScaleInELSR_0EEESS_EEEEEENS4_6LayoutISC_NS5_IJNSA_ILi0EEESW_SW_EEEEENS5_IJNS4_10UnderscoreESZ_SZ_EEEEENS4_13SM90_TMA_LOADENS4_14ComposedLayoutINS4_7SwizzleILi3ELi4ELi3EEENS4_18smem_ptr_flag_bitsILi8EEENSV_INS5_IJNSA_ILi8EEESE_EEENS5_IJSE_SB_EEEEEEEvNS4_8identityES12_S1C_vS1D_EENS_8epilogue10collective18CollectiveEpilogueINS1F_23Sm100TmaWarpSpecializedILi4ELi2ELi64ELb0ELb0EEEJSG_NS5_IJNSV_ISE_SB_EENSV_INSA_ILi64EEESB_EEEEESH_SI_SH_SI_NS1F_6fusion15FusionCallbacksIS1J_NS1O_17LinearCombinationISH_fSH_fLNS_15FloatRoundStyleE2EEESG_S1N_JEEENS4_5SM1004TMEM4LOAD26SM100_TMEM_LOAD_32dp32b64xES12_NS13_INS14_ILi2ELi4ELi3EEES17_NSV_INS5_IJS18_S1L_EEENS5_IJS1L_SB_EEEEEEENS4_39AutoVectorizingCopyWithAssumedAlignmentILi128EEENS4_14SM90_TMA_STOREES22_S24_S24_EEEvvEEEEvNT_6ParamsE --------------------------
	.section	.nv.info._ZN7cutlass13device_kernelINS_4gemm6kernel13GemmUniversalIN4cute5tupleIJiiiiEEENS1_10collective13CollectiveMmaINS1_35MainloopSm100TmaUmmaWarpSpecializedILi3ELi2ELi2ENS5_IJNS4_1CILi1EEESB_SB_EEEEENS5_IJNSA_ILi128EEENSA_ILi256EEESE_EEENS_12float_e5m2_tENS5_IJlSB_lEEESH_SI_NS4_8TiledMMAINS4_8MMA_AtomIJNS4_10MMA_TraitsINS4_19SM100_MMA_F8F6F4_SSEJSH_SH_fSE_SF_NS4_17integral_constantINS4_4UMMA5MajorELSP_0EEESQ_NSN_INSO_7ScaleInELSR_0EEESS_EEEEEENS4_6LayoutISC_NS5_IJNSA_ILi0EEESW_SW_EEEEENS5_IJNS4_10UnderscoreESZ_SZ_EEEEENS4_13SM90_TMA_LOADENS4_14ComposedLayoutINS4_7SwizzleILi3ELi4ELi3EEENS4_18smem_ptr_flag_bitsILi8EEENSV_INS5_IJNSA_ILi8EEESE_EEENS5_IJSE_SB_EEEEEEEvNS4_8identityES12_S1C_vS1D_EENS_8epilogue10collective18CollectiveEpilogueINS1F_23Sm100TmaWarpSpecializedILi4ELi2ELi64ELb0ELb0EEEJSG_NS5_IJNSV_ISE_SB_EENSV_INSA_ILi64EEESB_EEEEESH_SI_SH_SI_NS1F_6fusion15FusionCallbacksIS1J_NS1O_17LinearCombinationISH_fSH_fLNS_15FloatRoundStyleE2EEESG_S1N_JEEENS4_5SM1004TMEM4LOAD26SM100_TMEM_LOAD_32dp32b64xES12_NS13_INS14_ILi2ELi4ELi3EEES17_NSV_INS5_IJS18_S1L_EEENS5_IJS1L_SB_EEEEEEENS4_39AutoVectorizingCopyWithAssumedAlignmentILi128EEENS4_14SM90_TMA_STOREES22_S24_S24_EEEvvEEEEvNT_6ParamsE,"",@"SHT_CUDA_INFO"
	.sectionflags	@""
	.align	4


	//----- nvinfo : EIATTR_CUDA_API_VERSION
	.align		4
        /*0000*/ 	.byte	0x04, 0x37
        /*0002*/ 	.short	(.L_32 - .L_31)
.L_31:
        /*0004*/ 	.word	0x00000082


	//----- nvinfo : EIATTR_KPARAM_INFO
	.align		4
.L_32:
        /*0008*/ 	.byte	0x04, 0x17
        /*000a*/ 	.short	(.L_34 - .L_33)
.L_33:
        /*000c*/ 	.word	0x00000000
        /*0010*/ 	.short	0x0000
        /*0012*/ 	.short	0x0000
        /*0014*/ 	.byte	0x00, 0xf0, 0x01, 0x20


	//----- nvinfo : EIATTR_AT_ENTRY_FRAGMENTS
	.align		4
.L_34:
        /*0018*/ 	.byte	0x04, 0x4f
        /*001a*/ 	.short	(.L_36 - .L_35)


	//   ....[0]....
.L_35:
        /*001c*/ 	.word	0x00000006


	//----- nvinfo : EIATTR_RESERVED_SMEM_USED
	.align		4
.L_36:
        /*0020*/ 	.byte	0x01, 0x41
	.zero		2


	//----- nvinfo : EIATTR_SPARSE_MMA_MASK
	.align		4
        /*0024*/ 	.byte	0x03, 0x50
        /*0026*/ 	.short	0x0000


	//----- nvinfo : EIATTR_TCGEN05_1CTA_USED
	.align		4
        /*0028*/ 	.byte	0x01, 0x51
	.zero		2


	//----- nvinfo : EIATTR_MAXREG_COUNT
	.align		4
        /*002c*/ 	.byte	0x03, 0x1b
        /*002e*/ 	.short	0x00ff


	//----- nvinfo : EIATTR_NUM_BARRIERS
	.align		4
        /*0030*/ 	.byte	0x02, 0x4c
        /*0032*/ 	.byte	0x07
	.zero		1


	//----- nvinfo : EIATTR_EXTERNS
	.align		4
        /*0034*/ 	.byte	0x04, 0x0f
        /*0036*/ 	.short	(.L_38 - .L_37)


	//   ....[0]....
	.align		4
.L_37:
        /*0038*/ 	.word	index@(__assertfail)


	//----- nvinfo : EIATTR_MERCURY_ISA_VERSION
	.align		4
.L_38:
        /*003c*/ 	.byte	0x03, 0x5f
        /*003e*/ 	.short	0x0101


	//----- nvinfo : EIATTR_INT_WARP_WIDE_INSTR_OFFSETS
	.align		4
        /*0040*/ 	.byte	0x04, 0x31
        /*0042*/ 	.short	(.L_40 - .L_39)


	//   ....[0]....
.L_39:
        /*0044*/ 	.word	0x00001d80


	//   ....[1]....
        /*0048*/ 	.word	0x00003620


	//   ....[2]....
        /*004c*/ 	.word	0x00003640


	//   ....[3]....
        /*0050*/ 	.word	0x00003670


	//   ....[4]....
        /*0054*/ 	.word	0x00003fb0


	//   ....[5]....
        /*0058*/ 	.word	0x00004020


	//   ....[6]....
        /*005c*/ 	.word	0x00004100


	//   ....[7]....
        /*0060*/ 	.word	0x00004180


	//   ....[8]....
        /*0064*/ 	.word	0x00004290


	//   ....[9]....
        /*0068*/ 	.word	0x00004320


	//   ....[10]....
        /*006c*/ 	.word	0x00004500


	//   ....[11]....
        /*0070*/ 	.word	0x00004660


	//----- nvinfo : EIATTR_COOP_GROUP_MASK_REGIDS
	.align		4
.L_40:
        /*0074*/ 	.byte	0x04, 0x29
        /*0076*/ 	.short	(.L_42 - .L_41)


	//   ....[0]....
.L_41:
        /*0078*/ 	.word	0xffffffff


	//   ....[1]....
        /*007c*/ 	.word	0xffffffff


	//   ....[2]....
        /*0080*/ 	.word	0xffffffff


	//   ....[3]....
        /*0084*/ 	.word	0xffffffff


	//   ....[4]....
        /*0088*/ 	.word	0xffffffff


	//   ....[5]....
        /*008c*/ 	.word	0xffffffff


	//   ....[6]....
        /*0090*/ 	.word	0xffffffff


	//   ....[7]....
        /*0094*/ 	.word	0xffffffff


	//   ....[8]....
        /*0098*/ 	.word	0xffffffff


	//   ....[9]....
        /*009c*/ 	.word	0xffffffff


	//   ....[10]....
        /*00a0*/ 	.word	0xffffffff


	//   ....[11]....
        /*00a4*/ 	.word	0xffffffff


	//   ....[12]....
        /*00a8*/ 	.word	0xffffffff


	//----- nvinfo : EIATTR_COOP_GROUP_INSTR_OFFSETS
	.align		4
.L_42:
        /*00ac*/ 	.byte	0x04, 0x28
        /*00ae*/ 	.short	(.L_44 - .L_43)


	//   ....[0]....
.L_43:
        /*00b0*/ 	.word	0x00000090


	//   ....[1]....
        /*00b4*/ 	.word	0x000004d0


	//   ....[2]....
        /*00b8*/ 	.word	0x00000620


	//   ....[3]....
        /*00bc*/ 	.word	0x000007c0


	//   ....[4]....
        /*00c0*/ 	.word	0x000008c0


	//   ....[5]....
        /*00c4*/ 	.word	0x00000a30


	//   ....[6]....
        /*00c8*/ 	.word	0x00000b90


	//   ....[7]....
        /*00cc*/ 	.word	0x00001c60


	//   ....[8]....
        /*00d0*/ 	.word	0x000029b0


	//   ....[9]....
        /*00d4*/ 	.word	0x00002bc0


	//   ....[10]....
        /*00d8*/ 	.word	0x00002bf0


	//   ....[11]....
        /*00dc*/ 	.word	0x00003500


	//   ....[12]....
        /*00e0*/ 	.word	0x00003730


	//----- nvinfo : EIATTR_VRC_CTA_INIT_COUNT
	.align		4
.L_44:
        /*00e4*/ 	.byte	0x02, 0x4a
        /*00e6*/ 	.byte	0x80
	.zero		1


	//----- nvinfo : EIATTR_SYSCALL_OFFSETS
	.align		4
        /*00e8*/ 	.byte	0x04, 0x46
        /*00ea*/ 	.short	(.L_46 - .L_45)


	//   ....[0]....
.L_45:
        /*00ec*/ 	.word	0x000050d0


	//   ....[1]....
        /*00f0*/ 	.word	0x00005210


	//   ....[2]....
        /*00f4*/ 	.word	0x00005a70


	//   ....[3]....
        /*00f8*/ 	.word	0x00007090


	//   ....[4]....
        /*00fc*/ 	.word	0x00008640


	//   ....[5]....
        /*0100*/ 	.word	0x00009c10


	//----- nvinfo : EIATTR_MBARRIER_INSTR_OFFSETS
	.align		4
.L_46:
        /*0104*/ 	.byte	0x04, 0x39
        /*0106*/ 	.short	(.L_48 - .L_47)


	//   ....[0]....
.L_47:
        /*0108*/ 	.word	0x000005b0
        /*010c*/ 	.word	0x000000ff
        /*0110*/ 	.word	0x00000000
        /*0114*/ 	.short	0x0100
        /*0116*/ 	.byte	0x05
	.zero		1


	//   ....[1]....
        /*0118*/ 	.word	0x000005c0
        /*011c*/ 	.word	0x000000ff
        /*0120*/ 	.word	0x00000018
        /*0124*/ 	.short	0x0100
        /*0126*/ 	.byte	0x05
	.zero		1


	//   ....[2]....
        /*0128*/ 	.word	0x000005d0
        /*012c*/ 	.word	0x000000ff
        /*0130*/ 	.word	0x00000008
        /*0134*/ 	.short	0x0100
        /*0136*/ 	.byte	0x05
	.zero		1


	//   ....[3]....
        /*0138*/ 	.word	0x000005e0
        /*013c*/ 	.word	0x000000ff
        /*0140*/ 	.word	0x00000020
        /*0144*/ 	.short	0x0100
        /*0146*/ 	.byte	0x05
	.zero		1


	//   ....[4]....
        /*0148*/ 	.word	0x000005f0
        /*014c*/ 	.word	0x000000ff
        /*0150*/ 	.word	0x00000010
        /*0154*/ 	.short	0x0100
        /*0156*/ 	.byte	0x05
	.zero		1


	//   ....[5]....
        /*0158*/ 	.word	0x00000600
        /*015c*/ 	.word	0x000000ff
        /*0160*/ 	.word	0x00000028
        /*0164*/ 	.short	0x0100
        /*0166*/ 	.byte	0x05
	.zero		1


	//   ....[6]....
        /*0168*/ 	.word	0x00000730
        /*016c*/ 	.word	0x000000ff
        /*0170*/ 	.word	0x00000030
        /*0174*/ 	.short	0x0100
        /*0176*/ 	.byte	0x07
	.zero		1


	//   ....[7]....
        /*0178*/ 	.word	0x00000740
        /*017c*/ 	.word	0x000000ff
        /*0180*/ 	.word	0x00000050
        /*0184*/ 	.short	0x0100
        /*0186*/ 	.byte	0x07
	.zero		1


	//   ....[8]....
        /*0188*/ 	.word	0x00000750
        /*018c*/ 	.word	0x000000ff
        /*0190*/ 	.word	0x00000038
        /*0194*/ 	.short	0x0100
        /*0196*/ 	.byte	0x07
	.zero		1


	//   ....[9]....
        /*0198*/ 	.word	0x00000760
        /*019c*/ 	.word	0x000000ff
        /*01a0*/ 	.word	0x00000058
        /*01a4*/ 	.short	0x0100
        /*01a6*/ 	.byte	0x07
	.zero		1


	//   ....[10]....
        /*01a8*/ 	.word	0x00000770
        /*01ac*/ 	.word	0x000000ff
        /*01b0*/ 	.word	0x00000040
        /*01b4*/ 	.short	0x0100
        /*01b6*/ 	.byte	0x07
	.zero		1


	//   ....[11]....
        /*01b8*/ 	.word	0x00000780
        /*01bc*/ 	.word	0x000000ff
        /*01c0*/ 	.word	0x00000060
        /*01c4*/ 	.short	0x0100
        /*01c6*/ 	.byte	0x07
	.zero		1


	//   ....[12]....
        /*01c8*/ 	.word	0x00000790
        /*01cc*/ 	.word	0x000000ff
        /*01d0*/ 	.word	0x00000048
        /*01d4*/ 	.short	0x0100
        /*01d6*/ 	.byte	0x07
	.zero		1


	//   ....[13]....
        /*01d8*/ 	.word	0x000007a0
        /*01dc*/ 	.word	0x000000ff
        /*01e0*/ 	.word	0x00000068
        /*01e4*/ 	.short	0x0100
        /*01e6*/ 	.byte	0x07
	.zero		1


	//   ....[14]....
        /*01e8*/ 	.word	0x00000890
        /*01ec*/ 	.word	0x000000ff
        /*01f0*/ 	.word	0x00000070
        /*01f4*/ 	.short	0x0100
        /*01f6*/ 	.byte	0x05
	.zero		1


	//   ....[15]....
        /*01f8*/ 	.word	0x000008a0
        /*01fc*/ 	.word	0x000000ff
        /*0200*/ 	.word	0x00000078
        /*0204*/ 	.short	0x0100
        /*0206*/ 	.byte	0x05
	.zero		1


	//   ....[16]....
        /*0208*/ 	.word	0x000009e0
        /*020c*/ 	.word	0x000000ff
        /*0210*/ 	.word	0x00000080
        /*0214*/ 	.short	0x0100
        /*0216*/ 	.byte	0x05
	.zero		1


	//   ....[17]....
        /*0218*/ 	.word	0x000009f0
        /*021c*/ 	.word	0x000000ff
        /*0220*/ 	.word	0x00000090
        /*0224*/ 	.short	0x0100
        /*0226*/ 	.byte	0x05
	.zero		1


	//   ....[18]....
        /*0228*/ 	.word	0x00000a00
        /*022c*/ 	.word	0x000000ff
        /*0230*/ 	.word	0x00000088
        /*0234*/ 	.short	0x0100
        /*0236*/ 	.byte	0x05
	.zero		1


	//   ....[19]....
        /*0238*/ 	.word	0x00000a10
        /*023c*/ 	.word	0x000000ff
        /*0240*/ 	.word	0x00000098
        /*0244*/ 	.short	0x0100
        /*0246*/ 	.byte	0x05
	.zero		1


	//   ....[20]....
        /*0248*/ 	.word	0x00000b40
        /*024c*/ 	.word	0x000000ff
        /*0250*/ 	.word	0x000000a0
        /*0254*/ 	.short	0x0100
        /*0256*/ 	.byte	0x07
	.zero		1


	//   ....[21]....
        /*0258*/ 	.word	0x00000b50
        /*025c*/ 	.word	0x000000ff
        /*0260*/ 	.word	0x000000b0
        /*0264*/ 	.short	0x0100
        /*0266*/ 	.byte	0x07
	.zero		1


	//   ....[22]....
        /*0268*/ 	.word	0x00000b60
        /*026c*/ 	.word	0x000000ff
        /*0270*/ 	.word	0x000000a8
        /*0274*/ 	.short	0x0100
        /*0276*/ 	.byte	0x07
	.zero		1


	//   ....[23]....
        /*0278*/ 	.word	0x00000b70
        /*027c*/ 	.word	0x000000ff
        /*0280*/ 	.word	0x000000b8
        /*0284*/ 	.short	0x0100
        /*0286*/ 	.byte	0x07
	.zero		1


	//   ....[24]....
        /*0288*/ 	.word	0x00000c60
        /*028c*/ 	.word	0x000000ff
        /*0290*/ 	.word	0x000000c0
        /*0294*/ 	.short	0x0100
        /*0296*/ 	.byte	0x05
	.zero		1


	//   ....[25]....
        /*0298*/ 	.word	0x00000c70
        /*029c*/ 	.word	0x000000ff
        /*02a0*/ 	.word	0x000000d0
        /*02a4*/ 	.short	0x0100
        /*02a6*/ 	.byte	0x05
	.zero		1


	//   ....[26]....
        /*02a8*/ 	.word	0x00000c80
        /*02ac*/ 	.word	0x000000ff
        /*02b0*/ 	.word	0x000000c8
        /*02b4*/ 	.short	0x0100
        /*02b6*/ 	.byte	0x05
	.zero		1


	//   ....[27]....
        /*02b8*/ 	.word	0x00000c90
        /*02bc*/ 	.word	0x000000ff
        /*02c0*/ 	.word	0x000000d8
        /*02c4*/ 	.short	0x0100
        /*02c6*/ 	.byte	0x05
	.zero		1


	//   ....[28]....
        /*02c8*/ 	.word	0x00001560
        /*02cc*/ 	.word	0x00000003
        /*02d0*/ 	.word	0x000000d0
        /*02d4*/ 	.short	0x010a
        /*02d6*/ 	.byte	0xff
	.zero		1


	//   ....[29]....
        /*02d8*/ 	.word	0x00001590
        /*02dc*/ 	.word	0x00000003
        /*02e0*/ 	.word	0x000000c0
        /*02e4*/ 	.short	0x0101
        /*02e6*/ 	.byte	0xff
	.zero		1


	//   ....[30]....
        /*02e8*/ 	.word	0x00001660
        /*02ec*/ 	.word	0x000000ff
        /*02f0*/ 	.word	0x00000018
        /*02f4*/ 	.short	0x010a
        /*02f6*/ 	.byte	0x08
	.zero		1


	//   ....[31]....
        /*02f8*/ 	.word	0x00001700
        /*02fc*/ 	.word	0x000000ff
        /*0300*/ 	.word	0x00000018
        /*0304*/ 	.short	0x010a
        /*0306*/ 	.byte	0x21
	.zero		1


	//   ....[32]....
        /*0308*/ 	.word	0x00001850
        /*030c*/ 	.word	0x000000ff
        /*0310*/ 	.word	0x00000018
        /*0314*/ 	.short	0x010a
        /*0316*/ 	.byte	0x08
	.zero		1


	//   ....[33]....
        /*0318*/ 	.word	0x00001960
        /*031c*/ 	.word	0x000000ff
        /*0320*/ 	.word	0x00000078
        /*0324*/ 	.short	0x0101
        /*0326*/ 	.byte	0x04
	.zero		1


	//   ....[34]....
        /*0328*/ 	.word	0x00001980
        /*032c*/ 	.word	0x000000ff
        /*0330*/ 	.word	0x00000018
        /*0334*/ 	.short	0x010a
        /*0336*/ 	.byte	0x08
	.zero		1


	//   ....[35]....
        /*0338*/ 	.word	0x00001a00
        /*033c*/ 	.word	0x000000ff
        /*0340*/ 	.word	0x00000018
        /*0344*/ 	.short	0x010a
        /*0346*/ 	.byte	0x11
	.zero		1


	//   ....[36]....
        /*0348*/ 	.word	0x00001b50
        /*034c*/ 	.word	0x000000ff
        /*0350*/ 	.word	0x00000018
        /*0354*/ 	.short	0x010a
        /*0356*/ 	.byte	0x08
	.zero		1


	//   ....[37]....
        /*0358*/ 	.word	0x00001c90
        /*035c*/ 	.word	0x00000002
        /*0360*/ 	.word	0x00000080
        /*0364*/ 	.short	0x010a
        /*0366*/ 	.byte	0xff
	.zero		1


	//   ....[38]....
        /*0368*/ 	.word	0x00001d50
        /*036c*/ 	.word	0x00000002
        /*0370*/ 	.word	0x00000000
        /*0374*/ 	.short	0x0101
        /*0376*/ 	.byte	0xff
	.zero		1


	//   ....[39]....
        /*0378*/ 	.word	0x000022b0
        /*037c*/ 	.word	0x000000ff
        /*0380*/ 	.word	0x00000000
        /*0384*/ 	.short	0x010a
        /*0386*/ 	.byte	0x05
	.zero		1


	//   ....[40]....
        /*0388*/ 	.word	0x00002340
        /*038c*/ 	.word	0x000000ff
        /*0390*/ 	.word	0x00000000
        /*0394*/ 	.short	0x010a
        /*0396*/ 	.byte	0x05
	.zero		1


	//   ....[41]....
        /*0398*/ 	.word	0x000023e0
        /*039c*/ 	.word	0x00000000
        /*03a0*/ 	.word	0x00000000
        /*03a4*/ 	.short	0x010a
        /*03a6*/ 	.byte	0xff
	.zero		1


	//   ....[42]....
        /*03a8*/ 	.word	0x00002500
        /*03ac*/ 	.word	0x00000000
        /*03b0*/ 	.word	0x000000c0
        /*03b4*/ 	.short	0x010a
        /*03b6*/ 	.byte	0xff
	.zero		1


	//   ....[43]....
        /*03b8*/ 	.word	0x00002560
        /*03bc*/ 	.word	0x00000004
        /*03c0*/ 	.word	0x00000000
        /*03c4*/ 	.short	0x0101
        /*03c6*/ 	.byte	0xff
	.zero		1


	//   ....[44]....
        /*03c8*/ 	.word	0x00002580
        /*03cc*/ 	.word	0x000000ff
        /*03d0*/ 	.word	0x00000090
        /*03d4*/ 	.short	0x010a
        /*03d6*/ 	.byte	0x05
	.zero		1


	//   ....[45]....
        /*03d8*/ 	.word	0x000026a0
        /*03dc*/ 	.word	0x00000000
        /*03e0*/ 	.word	0x00000080
        /*03e4*/ 	.short	0x010a
        /*03e6*/ 	.byte	0xff
	.zero		1


	//   ....[46]....
        /*03e8*/ 	.word	0x000027b0
        /*03ec*/ 	.word	0x00000000
        /*03f0*/ 	.word	0x00000000
        /*03f4*/ 	.short	0x0101
        /*03f6*/ 	.byte	0xff
	.zero		1


	//   ....[47]....
        /*03f8*/ 	.word	0x00002840
        /*03fc*/ 	.word	0x000000ff
        /*0400*/ 	.word	0x00000090
        /*0404*/ 	.short	0x0106
        /*0406*/ 	.byte	0x05
	.zero		1


	//   ....[48]....
        /*0408*/ 	.word	0x00002860
        /*040c*/ 	.word	0x000000ff
        /*0410*/ 	.word	0x00000090
        /*0414*/ 	.short	0x010a
        /*0416*/ 	.byte	0x05
	.zero		1


	//   ....[49]....
        /*0418*/ 	.word	0x000028f0
        /*041c*/ 	.word	0x000000ff
        /*0420*/ 	.word	0x00000090
        /*0424*/ 	.short	0x0106
        /*0426*/ 	.byte	0x04
	.zero		1


	//   ....[50]....
        /*0428*/ 	.word	0x00002930
        /*042c*/ 	.word	0x00000000
        /*0430*/ 	.word	0x00000090
        /*0434*/ 	.short	0x010a
        /*0436*/ 	.byte	0xff
	.zero		1


	//   ....[51]....
        /*0438*/ 	.word	0x00002e70
        /*043c*/ 	.word	0x00000000
        /*0440*/ 	.word	0x00000080
        /*0444*/ 	.short	0x010a
        /*0446*/ 	.byte	0xff
	.zero		1


	//   ....[52]....
        /*0448*/ 	.word	0x00002f80
        /*044c*/ 	.word	0x00000003
        /*0450*/ 	.word	0x00000000
        /*0454*/ 	.short	0x0101
        /*0456*/ 	.byte	0xff
	.zero		1


	//   ....[53]....
        /*0458*/ 	.word	0x00002f90
        /*045c*/ 	.word	0x000000ff
        /*0460*/ 	.word	0x00000000
        /*0464*/ 	.short	0x010a
        /*0466*/ 	.byte	0x06
	.zero		1


	//   ....[54]....
        /*0468*/ 	.word	0x00002fb0
        /*046c*/ 	.word	0x000000ff
        /*0470*/ 	.word	0x000000b0
        /*0474*/ 	.short	0x010a
        /*0476*/ 	.byte	0x07
	.zero		1


	//   ....[55]....
        /*0478*/ 	.word	0x00003080
        /*047c*/ 	.word	0x000000ff
        /*0480*/ 	.word	0x00000000
        /*0484*/ 	.short	0x010a
        /*0486*/ 	.byte	0x06
	.zero		1


	//   ....[56]....
        /*0488*/ 	.word	0x000031b0
        /*048c*/ 	.word	0x000000ff
        /*0490*/ 	.word	0x00000000
        /*0494*/ 	.short	0x010a
        /*0496*/ 	.byte	0x1a
	.zero		1


	//   ....[57]....
        /*0498*/ 	.word	0x00003450
        /*049c*/ 	.word	0x000000ff
        /*04a0*/ 	.word	0x00000000
        /*04a4*/ 	.short	0x010a
        /*04a6*/ 	.byte	0x06
	.zero		1


	//   ....[58]....
        /*04a8*/ 	.word	0x000034e0
        /*04ac*/ 	.word	0x000000ff
        /*04b0*/ 	.word	0x00000000
        /*04b4*/ 	.short	0x010a
        /*04b6*/ 	.byte	0x07
	.zero		1


	//   ....[59]....
        /*04b8*/ 	.word	0x00003960
        /*04bc*/ 	.word	0x00000000
        /*04c0*/ 	.word	0x00000080
        /*04c4*/ 	.short	0x010a
        /*04c6*/ 	.byte	0xff
	.zero		1


	//   ....[60]....
        /*04c8*/ 	.word	0x00003a20
        /*04cc*/ 	.word	0x00000000
        /*04d0*/ 	.word	0x00000000
        /*04d4*/ 	.short	0x0101
        /*04d6*/ 	.byte	0xff
	.zero		1


	//   ....[61]....
        /*04d8*/ 	.word	0x00003d40
        /*04dc*/ 	.word	0x000000ff
        /*04e0*/ 	.word	0x00000078
        /*04e4*/ 	.short	0x010a
        /*04e6*/ 	.byte	0x07
	.zero		1


	//   ....[62]....
        /*04e8*/ 	.word	0x00003f30
        /*04ec*/ 	.word	0x000000ff
        /*04f0*/ 	.word	0x00000050
        /*04f4*/ 	.short	0x010a
        /*04f6*/ 	.byte	0x07
	.zero		1


	//   ....[63]....
        /*04f8*/ 	.word	0x000040a0
        /*04fc*/ 	.word	0x000000ff
        /*0500*/ 	.word	0x00000030
        /*0504*/ 	.short	0x010b
        /*0506*/ 	.byte	0x07
	.zero		1


	//   ....[64]....
        /*0508*/ 	.word	0x000040b0
        /*050c*/ 	.word	0x000000ff
        /*0510*/ 	.word	0x00000000
        /*0514*/ 	.short	0x0101
        /*0516*/ 	.byte	0x08
	.zero		1


	//   ....[65]....
        /*0518*/ 	.word	0x000040d0
        /*051c*/ 	.word	0x000000ff
        /*0520*/ 	.word	0x00000058
        /*0524*/ 	.short	0x010a
        /*0526*/ 	.byte	0x07
	.zero		1


	//   ....[66]....
        /*0528*/ 	.word	0x00004230
        /*052c*/ 	.word	0x000000ff
        /*0530*/ 	.word	0x00000038
        /*0534*/ 	.short	0x010b
        /*0536*/ 	.byte	0x07
	.zero		1


	//   ....[67]....
        /*0538*/ 	.word	0x00004240
        /*053c*/ 	.word	0x000000ff
        /*0540*/ 	.word	0x00000000
        /*0544*/ 	.short	0x0101
        /*0546*/ 	.byte	0x08
	.zero		1


	//   ....[68]....
        /*0548*/ 	.word	0x00004250
        /*054c*/ 	.word	0x000000ff
        /*0550*/ 	.word	0x00000060
        /*0554*/ 	.short	0x010a
        /*0556*/ 	.byte	0x07
	.zero		1


	//   ....[69]....
        /*0558*/ 	.word	0x000043f0
        /*055c*/ 	.word	0x000000ff
        /*0560*/ 	.word	0x00000040
        /*0564*/ 	.short	0x010b
        /*0566*/ 	.byte	0x07
	.zero		1


	//   ....[70]....
        /*0568*/ 	.word	0x00004460
        /*056c*/ 	.word	0x000000ff
        /*0570*/ 	.word	0x00000000
        /*0574*/ 	.short	0x0101
        /*0576*/ 	.byte	0x08
	.zero		1


	//   ....[71]....
        /*0578*/ 	.word	0x00004490
        /*057c*/ 	.word	0x000000ff
        /*0580*/ 	.word	0x00000068
        /*0584*/ 	.short	0x010a
        /*0586*/ 	.byte	0x07
	.zero		1


	//   ....[72]....
        /*0588*/ 	.word	0x000046a0
        /*058c*/ 	.word	0x000000ff
        /*0590*/ 	.word	0x00000048
        /*0594*/ 	.short	0x010b
        /*0596*/ 	.byte	0x07
	.zero		1


	//   ....[73]....
        /*0598*/ 	.word	0x000046c0
        /*059c*/ 	.word	0x000000ff
        /*05a0*/ 	.word	0x00000000
        /*05a4*/ 	.short	0x0101
        /*05a6*/ 	.byte	0x0d
	.zero		1


	//   ....[74]....
        /*05a8*/ 	.word	0x000046f0
        /*05ac*/ 	.word	0x000000ff
        /*05b0*/ 	.word	0x00000050
        /*05b4*/ 	.short	0x010a
        /*05b6*/ 	.byte	0x07
	.zero		1


	//   ....[75]....
        /*05b8*/ 	.word	0x00004710
        /*05bc*/ 	.word	0x000000ff
        /*05c0*/ 	.word	0x00000058
        /*05c4*/ 	.short	0x010a
        /*05c6*/ 	.byte	0x07
	.zero		1


	//   ....[76]....
        /*05c8*/ 	.word	0x00004730
        /*05cc*/ 	.word	0x000000ff
        /*05d0*/ 	.word	0x00000060
        /*05d4*/ 	.short	0x010a
        /*05d6*/ 	.byte	0x07
	.zero		1


	//   ....[77]....
        /*05d8*/ 	.word	0x00004770
        /*05dc*/ 	.word	0x00000000
        /*05e0*/ 	.word	0x00000068
        /*05e4*/ 	.short	0x010a
        /*05e6*/ 	.byte	0xff
	.zero		1


	//   ....[78]....
        /*05e8*/ 	.word	0x00004aa0
        /*05ec*/ 	.word	0x00000000
        /*05f0*/ 	.word	0x00000080
        /*05f4*/ 	.short	0x010a
        /*05f6*/ 	.byte	0xff
	.zero		1


	//   ....[79]....
        /*05f8*/ 	.word	0x00004bb0
        /*05fc*/ 	.word	0x00000000
        /*0600*/ 	.word	0x00000000
        /*0604*/ 	.short	0x0101
        /*0606*/ 	.byte	0xff
	.zero		1


	//   ....[80]....
        /*0608*/ 	.word	0x00005610
        /*060c*/ 	.word	0x00000003
        /*0610*/ 	.word	0x00000030
        /*0614*/ 	.short	0x010a
        /*0616*/ 	.byte	0xff
	.zero		1


	//   ....[81]....
        /*0618*/ 	.word	0x00005650
        /*061c*/ 	.word	0x000000c1
        /*0620*/ 	.word	0x000000a0
        /*0624*/ 	.short	0x010a
        /*0626*/ 	.byte	0xff
	.zero		1


	//   ....[82]....
        /*0628*/ 	.word	0x00005780
        /*062c*/ 	.word	0x00000003
        /*0630*/ 	.word	0x00000030
        /*0634*/ 	.short	0x010a
        /*0636*/ 	.byte	0xff
	.zero		1


	//   ....[83]....
        /*0638*/ 	.word	0x000058e0
        /*063c*/ 	.word	0x00000000
        /*0640*/ 	.word	0x00000000
        /*0644*/ 	.short	0x0101
        /*0646*/ 	.byte	0xff
	.zero		1


	//   ....[84]....
        /*0648*/ 	.word	0x00005940
        /*064c*/ 	.word	0x000000c1
        /*0650*/ 	.word	0x000000a0
        /*0654*/ 	.short	0x010a
        /*0656*/ 	.byte	0xff
	.zero		1


	//   ....[85]....
        /*0658*/ 	.word	0x00006cf0
        /*065c*/ 	.word	0x000000cc
        /*0660*/ 	.word	0x00000030
        /*0664*/ 	.short	0x010a
        /*0666*/ 	.byte	0xff
	.zero		1


	//   ....[86]....
        /*0668*/ 	.word	0x00006dc0
        /*066c*/ 	.word	0x000000cc
        /*0670*/ 	.word	0x00000030
        /*0674*/ 	.short	0x010a
        /*0676*/ 	.byte	0xff
	.zero		1


	//   ....[87]....
        /*0678*/ 	.word	0x00006f00
        /*067c*/ 	.word	0x00000003
        /*0680*/ 	.word	0x00000000
        /*0684*/ 	.short	0x0101
        /*0686*/ 	.byte	0xff
	.zero		1


	//   ....[88]....
        /*0688*/ 	.word	0x000082a0
        /*068c*/ 	.word	0x00000000
        /*0690*/ 	.word	0x00000030
        /*0694*/ 	.short	0x010a
        /*0696*/ 	.byte	0xff
	.zero		1


	//   ....[89]....
        /*0698*/ 	.word	0x00008370
        /*069c*/ 	.word	0x00000000
        /*06a0*/ 	.word	0x00000030
        /*06a4*/ 	.short	0x010a
        /*06a6*/ 	.byte	0xff
	.zero		1


	//   ....[90]....
        /*06a8*/ 	.word	0x000084d0
        /*06ac*/ 	.word	0x00000000
        /*06b0*/ 	.word	0x00000000
        /*06b4*/ 	.short	0x0101
        /*06b6*/ 	.byte	0xff
	.zero		1


	//   ....[91]....
        /*06b8*/ 	.word	0x00009880
        /*06bc*/ 	.word	0x00000000
        /*06c0*/ 	.word	0x00000030
        /*06c4*/ 	.short	0x010a
        /*06c6*/ 	.byte	0xff
	.zero		1


	//   ....[92]....
        /*06c8*/ 	.word	0x00009950
        /*06cc*/ 	.word	0x00000000
        /*06d0*/ 	.word	0x00000030
        /*06d4*/ 	.short	0x010a
        /*06d6*/ 	.byte	0xff
	.zero		1


	//   ....[93]....
        /*06d8*/ 	.word	0x00009ab0
        /*06dc*/ 	.word	0x00000000
        /*06e0*/ 	.word	0x00000000
        /*06e4*/ 	.short	0x0101
        /*06e6*/ 	.byte	0xff
	.zero		1


	//   ....[94]....
        /*06e8*/ 	.word	0x00009fa0
        /*06ec*/ 	.word	0x000000ff
        /*06f0*/ 	.word	0x00000000
        /*06f4*/ 	.short	0x0101
        /*06f6*/ 	.byte	0x05
	.zero		1


	//   ....[95]....
        /*06f8*/ 	.word	0x0000af20
        /*06fc*/ 	.word	0x00000003
        /*0700*/ 	.word	0x000000d0
        /*0704*/ 	.short	0x010a
        /*0706*/ 	.byte	0xff
	.zero		1


	//   ....[96]....
        /*0708*/ 	.word	0x0000af80
        /*070c*/ 	.word	0x00000002
        /*0710*/ 	.word	0x00000018
        /*0714*/ 	.short	0x010a
        /*0716*/ 	.byte	0xff
	.zero		1


	//   ....[97]....
        /*0718*/ 	.word	0x0000afe0
        /*071c*/ 	.word	0x00000002
        /*0720*/ 	.word	0x00000018
        /*0724*/ 	.short	0x010a
        /*0726*/ 	.byte	0xff
	.zero		1


	//   ....[98]....
        /*0728*/ 	.word	0x0000b030
        /*072c*/ 	.word	0x00000002
        /*0730*/ 	.word	0x00000080
        /*0734*/ 	.short	0x010a
        /*0736*/ 	.byte	0xff
	.zero		1


	//   ....[99]....
        /*0738*/ 	.word	0x0000b090
        /*073c*/ 	.word	0x00000000
        /*0740*/ 	.word	0x00000000
        /*0744*/ 	.short	0x010a
        /*0746*/ 	.byte	0xff
	.zero		1


	//   ....[100]....
        /*0748*/ 	.word	0x0000b0f0
        /*074c*/ 	.word	0x00000000
        /*0750*/ 	.word	0x00000000
        /*0754*/ 	.short	0x010a
        /*0756*/ 	.byte	0xff
	.zero		1


	//   ....[101]....
        /*0758*/ 	.word	0x0000b140
        /*075c*/ 	.word	0x00000000
        /*0760*/ 	.word	0x000000c0
        /*0764*/ 	.short	0x010a
        /*0766*/ 	.byte	0xff
	.zero		1


	//   ....[102]....
        /*0768*/ 	.word	0x0000b1a0
        /*076c*/ 	.word	0x00000000
        /*0770*/ 	.word	0x00000090
        /*0774*/ 	.short	0x010a
        /*0776*/ 	.byte	0xff
	.zero		1


	//   ....[103]....
        /*0778*/ 	.word	0x0000b1f0
        /*077c*/ 	.word	0x00000000
        /*0780*/ 	.word	0x00000080
        /*0784*/ 	.short	0x010a
        /*0786*/ 	.byte	0xff
	.zero		1


	//   ....[104]....
        /*0788*/ 	.word	0x0000b250
        /*078c*/ 	.word	0x00000000
        /*0790*/ 	.word	0x00000090
        /*0794*/ 	.short	0x010a
        /*0796*/ 	.byte	0xff
	.zero		1


	//   ....[105]....
        /*0798*/ 	.word	0x0000b2a0
        /*079c*/ 	.word	0x00000000
        /*07a0*/ 	.word	0x00000080
        /*07a4*/ 	.short	0x010a
        /*07a6*/ 	.byte	0xff
	.zero		1


	//   ....[106]....
        /*07a8*/ 	.word	0x0000b300
        /*07ac*/ 	.word	0x00000003
        /*07b0*/ 	.word	0x000000b0
        /*07b4*/ 	.short	0x010a
        /*07b6*/ 	.byte	0xff
	.zero		1


	//   ....[107]....
        /*07b8*/ 	.word	0x0000b360
        /*07bc*/ 	.word	0x00000000
        /*07c0*/ 	.word	0x00000000
        /*07c4*/ 	.short	0x010a
        /*07c6*/ 	.byte	0xff
	.zero		1


	//   ....[108]....
        /*07c8*/ 	.word	0x0000b3c0
        /*07cc*/ 	.word	0x00000000
        /*07d0*/ 	.word	0x00000000
        /*07d4*/ 	.short	0x010a
        /*07d6*/ 	.byte	0xff
	.zero		1


	//   ....[109]....
        /*07d8*/ 	.word	0x0000b420
        /*07dc*/ 	.word	0x00000000
        /*07e0*/ 	.word	0x00000000
        /*07e4*/ 	.short	0x010a
        /*07e6*/ 	.byte	0xff
	.zero		1


	//   ....[110]....
        /*07e8*/ 	.word	0x0000b470
        /*07ec*/ 	.word	0x00000000
        /*07f0*/ 	.word	0x00000080
        /*07f4*/ 	.short	0x010a
        /*07f6*/ 	.byte	0xff
	.zero		1


	//   ....[111]....
        /*07f8*/ 	.word	0x0000b4d0
        /*07fc*/ 	.word	0x00000000
        /*0800*/ 	.word	0x00000078
        /*0804*/ 	.short	0x010a
        /*0806*/ 	.byte	0xff
	.zero		1


	//   ....[112]....
        /*0808*/ 	.word	0x0000b530
        /*080c*/ 	.word	0x00000003
        /*0810*/ 	.word	0x00000050
        /*0814*/ 	.short	0x010a
        /*0816*/ 	.byte	0xff
	.zero		1


	//   ....[113]....
        /*0818*/ 	.word	0x0000b590
        /*081c*/ 	.word	0x00000003
        /*0820*/ 	.word	0x00000058
        /*0824*/ 	.short	0x010a
        /*0826*/ 	.byte	0xff
	.zero		1


	//   ....[114]....
        /*0828*/ 	.word	0x0000b5f0
        /*082c*/ 	.word	0x00000003
        /*0830*/ 	.word	0x00000060
        /*0834*/ 	.short	0x010a
        /*0836*/ 	.byte	0xff
	.zero		1


	//   ....[115]....
        /*0838*/ 	.word	0x0000b650
        /*083c*/ 	.word	0x00000003
        /*0840*/ 	.word	0x00000068
        /*0844*/ 	.short	0x010a
        /*0846*/ 	.byte	0xff
	.zero		1


	//   ....[116]....
        /*0848*/ 	.word	0x0000b6b0
        /*084c*/ 	.word	0x00000000
        /*0850*/ 	.word	0x00000050
        /*0854*/ 	.short	0x010a
        /*0856*/ 	.byte	0xff
	.zero		1


	//   ....[117]....
        /*0858*/ 	.word	0x0000b710
        /*085c*/ 	.word	0x00000000
        /*0860*/ 	.word	0x00000058
        /*0864*/ 	.short	0x010a
        /*0866*/ 	.byte	0xff
	.zero		1


	//   ....[118]....
        /*0868*/ 	.word	0x0000b770
        /*086c*/ 	.word	0x00000000
        /*0870*/ 	.word	0x00000060
        /*0874*/ 	.short	0x010a
        /*0876*/ 	.byte	0xff
	.zero		1


	//   ....[119]....
        /*0878*/ 	.word	0x0000b7c0
        /*087c*/ 	.word	0x00000000
        /*0880*/ 	.word	0x00000080
        /*0884*/ 	.short	0x010a
        /*0886*/ 	.byte	0xff
	.zero		1


	//   ....[120]....
        /*0888*/ 	.word	0x0000b810
        /*088c*/ 	.word	0x00000003
        /*0890*/ 	.word	0x00000030
        /*0894*/ 	.short	0x010a
        /*0896*/ 	.byte	0xff
	.zero		1


	//   ....[121]....
        /*0898*/ 	.word	0x0000b860
        /*089c*/ 	.word	0x000000c1
        /*08a0*/ 	.word	0x000000a0
        /*08a4*/ 	.short	0x010a
        /*08a6*/ 	.byte	0xff
	.zero		1


	//   ....[122]....
        /*08a8*/ 	.word	0x0000b8b0
        /*08ac*/ 	.word	0x000000cc
        /*08b0*/ 	.word	0x00000030
        /*08b4*/ 	.short	0x010a
        /*08b6*/ 	.byte	0xff
	.zero		1


	//   ....[123]....
        /*08b8*/ 	.word	0x0000b900
        /*08bc*/ 	.word	0x00000000
        /*08c0*/ 	.word	0x00000030
        /*08c4*/ 	.short	0x010a
        /*08c6*/ 	.byte	0xff
	.zero		1


	//   ....[124]....
        /*08c8*/ 	.word	0x0000b950
        /*08cc*/ 	.word	0x00000000
        /*08d0*/ 	.word	0x00000030
        /*08d4*/ 	.short	0x010a
        /*08d6*/ 	.byte	0xff
	.zero		1


	//----- nvinfo : EIATTR_NUM_MBARRIERS
	.align		4
.L_48:
        /*08d8*/ 	.byte	0x03, 0x38
        /*08da*/ 	.short	0x001c


	//----- nvinfo : EIATTR_EXIT_INSTR_OFFSETS
	.align		4
        /*08dc*/ 	.byte	0x04, 0x1c
        /*08de*/ 	.short	(.L_50 - .L_49)


	//   ....[0]....
.L_49:
        /*08e0*/ 	.word	0x00002410


	//   ....[1]....
        /*08e4*/ 	.word	0x00002900


	//   ....[2]....
        /*08e8*/ 	.word	0x00002960


	//   ....[3]....
        /*08ec*/ 	.word	0x00003740


	//   ....[4]....
        /*08f0*/ 	.word	0x000047a0


	//   ....[5]....
        /*08f4*/ 	.word	0x000047e0


	//   ....[6]....
        /*08f8*/ 	.word	0x0000af10


	//----- nvinfo : EIATTR_MAX_THREADS
	.align		4
.L_50:
        /*08fc*/ 	.byte	0x04, 0x05
        /*08fe*/ 	.short	(.L_52 - .L_51)
.L_51:
        /*0900*/ 	.word	0x00000100
        /*0904*/ 	.word	0x00000001
        /*0908*/ 	.word	0x00000001


	//----- nvinfo : EIATTR_CRS_STACK_SIZE
	.align		4
.L_52:
        /*090c*/ 	.byte	0x04, 0x1e
        /*090e*/ 	.short	(.L_54 - .L_53)
.L_53:
        /*0910*/ 	.word	0x00000000


	//----- nvinfo : EIATTR_CBANK_PARAM_SIZE
	.align		4
.L_54:
        /*0914*/ 	.byte	0x03, 0x19
        /*0916*/ 	.short	0x0800


	//----- nvinfo : EIATTR_PARAM_CBANK
	.align		4
        /*0918*/ 	.byte	0x04, 0x0a
        /*091a*/ 	.short	(.L_56 - .L_55)
	.align		4
.L_55:
        /*091c*/ 	.word	index@(.nv.constant0._ZN7cutlass13device_kernelINS_4gemm6kernel13GemmUniversalIN4cute5tupleIJiiiiEEENS1_10collective13CollectiveMmaINS1_35MainloopSm100TmaUmmaWarpSpecializedILi3ELi2ELi2ENS5_IJNS4_1CILi1EEESB_SB_EEEEENS5_IJNSA_ILi128EEENSA_ILi256EEESE_EEENS_12float_e5m2_tENS5_IJlSB_lEEESH_SI_NS4_8TiledMMAINS4_8MMA_AtomIJNS4_10MMA_TraitsINS4_19SM100_MMA_F8F6F4_SSEJSH_SH_fSE_SF_NS4_17integral_constantINS4_4UMMA5MajorELSP_0EEESQ_NSN_INSO_7ScaleInELSR_0EEESS_EEEEEENS4_6LayoutISC_NS5_IJNSA_ILi0EEESW_SW_EEEEENS5_IJNS4_10UnderscoreESZ_SZ_EEEEENS4_13SM90_TMA_LOADENS4_14ComposedLayoutINS4_7SwizzleILi3ELi4ELi3EEENS4_18smem_ptr_flag_bitsILi8EEENSV_INS5_IJNSA_ILi8EEESE_EEENS5_IJSE_SB_EEEEEEEvNS4_8identityES12_S1C_vS1D_EENS_8epilogue10collective18CollectiveEpilogueINS1F_23Sm100TmaWarpSpecializedILi4ELi2ELi64ELb0ELb0EEEJSG_NS5_IJNSV_ISE_SB_EENSV_INSA_ILi64EEESB_EEEEESH_SI_SH_SI_NS1F_6fusion15FusionCallbacksIS1J_NS1O_17LinearCombinationISH_fSH_fLNS_15FloatRoundStyleE2EEESG_S1N_JEEENS4_5SM1004TMEM4LOAD26SM100_TMEM_LOAD_32dp32b64xES12_NS13_INS14_ILi2ELi4ELi3EEES17_NSV_INS5_IJS18_S1L_EEENS5_IJS1L_SB_EEEEEEENS4_39AutoVectorizingCopyWithAssumedAlignmentILi128EEENS4_14SM90_TMA_STOREES22_S24_S24_EEEvvEEEEvNT_6ParamsE)
        /*0920*/ 	.short	0x0380
        /*0922*/ 	.short	0x0800


	//----- nvinfo : EIATTR_SW_WAR
	.align		4
.L_56:
        /*0924*/ 	.byte	0x04, 0x36
        /*0926*/ 	.short	(.L_58 - .L_57)
.L_57:
        /*0928*/ 	.word	0x00000008
.L_58:


//--------------------- .nv.callgraph             --------------------------
	.section	.nv.callgraph,"",@"SHT_CUDA_CALLGRAPH"
	.align	4
	.sectionentsize	8
	.align		4
        /*0000*/ 	.word	0x00000000
	.align		4
        /*0004*/ 	.word	0xffffffff
	.align		4
        /*0008*/ 	.word	index@(_ZN7cutlass13device_kernelINS_4gemm6kernel13GemmUniversalIN4cute5tupleIJiiiiEEENS1_10collective13CollectiveMmaINS1_35MainloopSm100TmaUmmaWarpSpecializedILi3ELi2ELi2ENS5_IJNS4_1CILi1EEESB_SB_EEEEENS5_IJNSA_ILi128EEENSA_ILi256EEESE_EEENS_12float_e5m2_tENS5_IJlSB_lEEESH_SI_NS4_8TiledMMAINS4_8MMA_AtomIJNS4_10MMA_TraitsINS4_19SM100_MMA_F8F6F4_SSEJSH_SH_fSE_SF_NS4_17integral_constantINS4_4UMMA5MajorELSP_0EEESQ_NSN_INSO_7ScaleInELSR_0EEESS_EEEEEENS4_6LayoutISC_NS5_IJNSA_ILi0EEESW_SW_EEEEENS5_IJNS4_10UnderscoreESZ_SZ_EEEEENS4_13SM90_TMA_LOADENS4_14ComposedLayoutINS4_7SwizzleILi3ELi4ELi3EEENS4_18smem_ptr_flag_bitsILi8EEENSV_INS5_IJNSA_ILi8EEESE_EEENS5_IJSE_SB_EEEEEEEvNS4_8identityES12_S1C_vS1D_EENS_8epilogue10collective18CollectiveEpilogueINS1F_23Sm100TmaWarpSpecializedILi4ELi2ELi64ELb0ELb0EEEJSG_NS5_IJNSV_ISE_SB_EENSV_INSA_ILi64EEESB_EEEEESH_SI_SH_SI_NS1F_6fusion15FusionCallbacksIS1J_NS1O_17LinearCombinationISH_fSH_fLNS_15FloatRoundStyleE2EEESG_S1N_JEEENS4_5SM1004TMEM4LOAD26SM100_TMEM_LOAD_32dp32b64xES12_NS13_INS14_ILi2ELi4ELi3EEES17_NSV_INS5_IJS18_S1L_EEENS5_IJS1L_SB_EEEEEEENS4_39AutoVectorizingCopyWithAssumedAlignmentILi128EEENS4_14SM90_TMA_STOREES22_S24_S24_EEEvvEEEEvNT_6ParamsE)
	.align		4
        /*000c*/ 	.word	index@(__assertfail)
	.align		4
        /*0010*/ 	.word	0x00000000
	.align		4
        /*0014*/ 	.word	0xfffffffe
	.align		4
        /*0018*/ 	.word	0x00000000
	.align		4
        /*001c*/ 	.word	0xfffffffd
	.align		4
        /*0020*/ 	.word	0x00000000
	.align		4
        /*0024*/ 	.word	0xfffffffc


//--------------------- .nv.constant4             --------------------------
	.section	.nv.constant4,"a",@progbits
	.align	8
	.align		8
.nv.constant4:
        /*0000*/ 	.dword	__assertfail
	.align		8
        /*0008*/ 	.dword	__unnamed_1
	.align		8
        /*0010*/ 	.dword	__unnamed_2
	.align		8
        /*0018*/ 	.dword	__unnamed_3
	.align		8
        /*0020*/ 	.dword	_ZN40_INTERNAL_c87b07df_4_k_cu_40517ce4_203214cuda3std3__45__cpo5beginE
	.align		8
        /*0028*/ 	.dword	_ZN40_INTERNAL_c87b07df_4_k_cu_40517ce4_203214cuda3std3__45__cpo3endE
	.align		8
        /*0030*/ 	.dword	_ZN40_INTERNAL_c87b07df_4_k_cu_40517ce4_203214cuda3std3__45__cpo6cbeginE
	.align		8
        /*0038*/ 	.dword	_ZN40_INTERNAL_c87b07df_4_k_cu_40517ce4_203214cuda3std3__45__cpo4cendE
	.align		8
        /*0040*/ 	.dword	_ZN40_INTERNAL_c87b07df_4_k_cu_40517ce4_203214cuda3std3__442_GLOBAL__N__c87b07df_4_k_cu_40517ce4_203216ignoreE
	.align		8
        /*0048*/ 	.dword	_ZN40_INTERNAL_c87b07df_4_k_cu_40517ce4_203214cuda3std3__419piecewise_constructE
	.align		8
        /*0050*/ 	.dword	_ZN40_INTERNAL_c87b07df_4_k_cu_40517ce4_203214cuda3std3__48in_placeE
	.align		8
        /*0058*/ 	.dword	_ZN40_INTERNAL_c87b07df_4_k_cu_40517ce4_203214cuda3std6ranges3__45__cpo4swapE
	.align		8
        /*0060*/ 	.dword	_ZN40_INTERNAL_c87b07df_4_k_cu_40517ce4_203214cuda3std6ranges3__45__cpo9iter_moveE
	.align		8
        /*0068*/ 	.dword	_ZN40_INTERNAL_c87b07df_4_k_cu_40517ce4_203214cute7productE
	.align		8
        /*0070*/ 	.dword	_ZN40_INTERNAL_c87b07df_4_k_cu_40517ce4_203214cute1_E
	.align		8
        /*0078*/ 	.dword	$str$25
	.align		8
        /*0080*/ 	.dword	$str$26
	.align		8
        /*0088*/ 	.dword	$str$27
	.align		8
        /*0090*/ 	.dword	$str$28


//--------------------- .text._ZN7cutlass13device_kernelINS_4gemm6kernel13GemmUniversalIN4cute5tupleIJiiiiEEENS1_10collective13CollectiveMmaINS1_35MainloopSm100TmaUmmaWarpSpecializedILi3ELi2ELi2ENS5_IJNS4_1CILi1EEESB_SB_EEEEENS5_IJNSA_ILi128EEENSA_ILi256EEESE_EEENS_12float_e5m2_tENS5_IJlSB_lEEESH_SI_NS4_8TiledMMAINS4_8MMA_AtomIJNS4_10MMA_TraitsINS4_19SM100_MMA_F8F6F4_SSEJSH_SH_fSE_SF_NS4_17integral_constantINS4_4UMMA5MajorELSP_0EEESQ_NSN_INSO_7ScaleInELSR_0EEESS_EEEEEENS4_6LayoutISC_NS5_IJNSA_ILi0EEESW_SW_EEEEENS5_IJNS4_10UnderscoreESZ_SZ_EEEEENS4_13SM90_TMA_LOADENS4_14ComposedLayoutINS4_7SwizzleILi3ELi4ELi3EEENS4_18smem_ptr_flag_bitsILi8EEENSV_INS5_IJNSA_ILi8EEESE_EEENS5_IJSE_SB_EEEEEEEvNS4_8identityES12_S1C_vS1D_EENS_8epilogue10collective18CollectiveEpilogueINS1F_23Sm100TmaWarpSpecializedILi4ELi2ELi64ELb0ELb0EEEJSG_NS5_IJNSV_ISE_SB_EENSV_INSA_ILi64EEESB_EEEEESH_SI_SH_SI_NS1F_6fusion15FusionCallbacksIS1J_NS1O_17LinearCombinationISH_fSH_fLNS_15FloatRoundStyleE2EEESG_S1N_JEEENS4_5SM1004TMEM4LOAD26SM100_TMEM_LOAD_32dp32b64xES12_NS13_INS14_ILi2ELi4ELi3EEES17_NSV_INS5_IJS18_S1L_EEENS5_IJS1L_SB_EEEEEEENS4_39AutoVectorizingCopyWithAssumedAlignmentILi128EEENS4_14SM90_TMA_STOREES22_S24_S24_EEEvvEEEEvNT_6ParamsE --------------------------
	.section	.text._ZN7cutlass13device_kernelINS_4gemm6kernel13GemmUniversalIN4cute5tupleIJiiiiEEENS1_10collective13CollectiveMmaINS1_35MainloopSm100TmaUmmaWarpSpecializedILi3ELi2ELi2ENS5_IJNS4_1CILi1EEESB_SB_EEEEENS5_IJNSA_ILi128EEENSA_ILi256EEESE_EEENS_12float_e5m2_tENS5_IJlSB_lEEESH_SI_NS4_8TiledMMAINS4_8MMA_AtomIJNS4_10MMA_TraitsINS4_19SM100_MMA_F8F6F4_SSEJSH_SH_fSE_SF_NS4_17integral_constantINS4_4UMMA5MajorELSP_0EEESQ_NSN_INSO_7ScaleInELSR_0EEESS_EEEEEENS4_6LayoutISC_NS5_IJNSA_ILi0EEESW_SW_EEEEENS5_IJNS4_10UnderscoreESZ_SZ_EEEEENS4_13SM90_TMA_LOADENS4_14ComposedLayoutINS4_7SwizzleILi3ELi4ELi3EEENS4_18smem_ptr_flag_bitsILi8EEENSV_INS5_IJNSA_ILi8EEESE_EEENS5_IJSE_SB_EEEEEEEvNS4_8identityES12_S1C_vS1D_EENS_8epilogue10collective18CollectiveEpilogueINS1F_23Sm100TmaWarpSpecializedILi4ELi2ELi64ELb0ELb0EEEJSG_NS5_IJNSV_ISE_SB_EENSV_INSA_ILi64EEESB_EEEEESH_SI_SH_SI_NS1F_6fusion15FusionCallbacksIS1J_NS1O_17LinearCombinationISH_fSH_fLNS_15FloatRoundStyleE2EEESG_S1N_JEEENS4_5SM1004TMEM4LOAD26SM100_TMEM_LOAD_32dp32b64xES12_NS13_INS14_ILi2ELi4ELi3EEES17_NSV_INS5_IJS18_S1L_EEENS5_IJS1L_SB_EEEEEEENS4_39AutoVectorizingCopyWithAssumedAlignmentILi128EEENS4_14SM90_TMA_STOREES22_S24_S24_EEEvvEEEEvNT_6ParamsE,"ax",@progbits
	.align	128
.text._ZN7cutlass13device_kernelINS_4gemm6kernel13GemmUniversalIN4cute5tupleIJiiiiEEENS1_10collective13CollectiveMmaINS1_35MainloopSm100TmaUmmaWarpSpecializedILi3ELi2ELi2ENS5_IJNS4_1CILi1EEESB_SB_EEEEENS5_IJNSA_ILi128EEENSA_ILi256EEESE_EEENS_12float_e5m2_tENS5_IJlSB_lEEESH_SI_NS4_8TiledMMAINS4_8MMA_AtomIJNS4_10MMA_TraitsINS4_19SM100_MMA_F8F6F4_SSEJSH_SH_fSE_SF_NS4_17integral_constantINS4_4UMMA5MajorELSP_0EEESQ_NSN_INSO_7ScaleInELSR_0EEESS_EEEEEENS4_6LayoutISC_NS5_IJNSA_ILi0EEESW_SW_EEEEENS5_IJNS4_10UnderscoreESZ_SZ_EEEEENS4_13SM90_TMA_LOADENS4_14ComposedLayoutINS4_7SwizzleILi3ELi4ELi3EEENS4_18smem_ptr_flag_bitsILi8EEENSV_INS5_IJNSA_ILi8EEESE_EEENS5_IJSE_SB_EEEEEEEvNS4_8identityES12_S1C_vS1D_EENS_8epilogue10collective18CollectiveEpilogueINS1F_23Sm100TmaWarpSpecializedILi4ELi2ELi64ELb0ELb0EEEJSG_NS5_IJNSV_ISE_SB_EENSV_INSA_ILi64EEESB_EEEEESH_SI_SH_SI_NS1F_6fusion15FusionCallbacksIS1J_NS1O_17LinearCombinationISH_fSH_fLNS_15FloatRoundStyleE2EEESG_S1N_JEEENS4_5SM1004TMEM4LOAD26SM100_TMEM_LOAD_32dp32b64xES12_NS13_INS14_ILi2ELi4ELi3EEES17_NSV_INS5_IJS18_S1L_EEENS5_IJS1L_SB_EEEEEEENS4_39AutoVectorizingCopyWithAssumedAlignmentILi128EEENS4_14SM90_TMA_STOREES22_S24_S24_EEEvvEEEEvNT_6ParamsE:
        .type           _ZN7cutlass13device_kernelINS_4gemm6kernel13GemmUniversalIN4cute5tupleIJiiiiEEENS1_10collective13CollectiveMmaINS1_35MainloopSm100TmaUmmaWarpSpecializedILi3ELi2ELi2ENS5_IJNS4_1CILi1EEESB_SB_EEEEENS5_IJNSA_ILi128EEENSA_ILi256EEESE_EEENS_12float_e5m2_tENS5_IJlSB_lEEESH_SI_NS4_8TiledMMAINS4_8MMA_AtomIJNS4_10MMA_TraitsINS4_19SM100_MMA_F8F6F4_SSEJSH_SH_fSE_SF_NS4_17integral_constantINS4_4UMMA5MajorELSP_0EEESQ_NSN_INSO_7ScaleInELSR_0EEESS_EEEEEENS4_6LayoutISC_NS5_IJNSA_ILi0EEESW_SW_EEEEENS5_IJNS4_10UnderscoreESZ_SZ_EEEEENS4_13SM90_TMA_LOADENS4_14ComposedLayoutINS4_7SwizzleILi3ELi4ELi3EEENS4_18smem_ptr_flag_bitsILi8EEENSV_INS5_IJNSA_ILi8EEESE_EEENS5_IJSE_SB_EEEEEEEvNS4_8identityES12_S1C_vS1D_EENS_8epilogue10collective18CollectiveEpilogueINS1F_23Sm100TmaWarpSpecializedILi4ELi2ELi64ELb0ELb0EEEJSG_NS5_IJNSV_ISE_SB_EENSV_INSA_ILi64EEESB_EEEEESH_SI_SH_SI_NS1F_6fusion15FusionCallbacksIS1J_NS1O_17LinearCombinationISH_fSH_fLNS_15FloatRoundStyleE2EEESG_S1N_JEEENS4_5SM1004TMEM4LOAD26SM100_TMEM_LOAD_32dp32b64xES12_NS13_INS14_ILi2ELi4ELi3EEES17_NSV_INS5_IJS18_S1L_EEENS5_IJS1L_SB_EEEEEEENS4_39AutoVectorizingCopyWithAssumedAlignmentILi128EEENS4_14SM90_TMA_STOREES22_S24_S24_EEEvvEEEEvNT_6ParamsE,@function
        .size           _ZN7cutlass13device_kernelINS_4gemm6kernel13GemmUniversalIN4cute5tupleIJiiiiEEENS1_10collective13CollectiveMmaINS1_35MainloopSm100TmaUmmaWarpSpecializedILi3ELi2ELi2ENS5_IJNS4_1CILi1EEESB_SB_EEEEENS5_IJNSA_ILi128EEENSA_ILi256EEESE_EEENS_12float_e5m2_tENS5_IJlSB_lEEESH_SI_NS4_8TiledMMAINS4_8MMA_AtomIJNS4_10MMA_TraitsINS4_19SM100_MMA_F8F6F4_SSEJSH_SH_fSE_SF_NS4_17integral_constantINS4_4UMMA5MajorELSP_0EEESQ_NSN_INSO_7ScaleInELSR_0EEESS_EEEEEENS4_6LayoutISC_NS5_IJNSA_ILi0EEESW_SW_EEEEENS5_IJNS4_10UnderscoreESZ_SZ_EEEEENS4_13SM90_TMA_LOADENS4_14ComposedLayoutINS4_7SwizzleILi3ELi4ELi3EEENS4_18smem_ptr_flag_bitsILi8EEENSV_INS5_IJNSA_ILi8EEESE_EEENS5_IJSE_SB_EEEEEEEvNS4_8identityES12_S1C_vS1D_EENS_8epilogue10collective18CollectiveEpilogueINS1F_23Sm100TmaWarpSpecializedILi4ELi2ELi64ELb0ELb0EEEJSG_NS5_IJNSV_ISE_SB_EENSV_INSA_ILi64EEESB_EEEEESH_SI_SH_SI_NS1F_6fusion15FusionCallbacksIS1J_NS1O_17LinearCombinationISH_fSH_fLNS_15FloatRoundStyleE2EEESG_S1N_JEEENS4_5SM1004TMEM4LOAD26SM100_TMEM_LOAD_32dp32b64xES12_NS13_INS14_ILi2ELi4ELi3EEES17_NSV_INS5_IJS18_S1L_EEENS5_IJS1L_SB_EEEEEEENS4_39AutoVectorizingCopyWithAssumedAlignmentILi128EEENS4_14SM90_TMA_STOREES22_S24_S24_EEEvvEEEEvNT_6ParamsE,(.L_x_164 - _ZN7cutlass13device_kernelINS_4gemm6kernel13GemmUniversalIN4cute5tupleIJiiiiEEENS1_10collective13CollectiveMmaINS1_35MainloopSm100TmaUmmaWarpSpecializedILi3ELi2ELi2ENS5_IJNS4_1CILi1EEESB_SB_EEEEENS5_IJNSA_ILi128EEENSA_ILi256EEESE_EEENS_12float_e5m2_tENS5_IJlSB_lEEESH_SI_NS4_8TiledMMAINS4_8MMA_AtomIJNS4_10MMA_TraitsINS4_19SM100_MMA_F8F6F4_SSEJSH_SH_fSE_SF_NS4_17integral_constantINS4_4UMMA5MajorELSP_0EEESQ_NSN_INSO_7ScaleInELSR_0EEESS_EEEEEENS4_6LayoutISC_NS5_IJNSA_ILi0EEESW_SW_EEEEENS5_IJNS4_10UnderscoreESZ_SZ_EEEEENS4_13SM90_TMA_LOADENS4_14ComposedLayoutINS4_7SwizzleILi3ELi4ELi3EEENS4_18smem_ptr_flag_bitsILi8EEENSV_INS5_IJNSA_ILi8EEESE_EEENS5_IJSE_SB_EEEEEEEvNS4_8identityES12_S1C_vS1D_EENS_8epilogue10collective18CollectiveEpilogueINS1F_23Sm100TmaWarpSpecializedILi4ELi2ELi64ELb0ELb0EEEJSG_NS5_IJNSV_ISE_SB_EENSV_INSA_ILi64EEESB_EEEEESH_SI_SH_SI_NS1F_6fusion15FusionCallbacksIS1J_NS1O_17LinearCombinationISH_fSH_fLNS_15FloatRoundStyleE2EEESG_S1N_JEEENS4_5SM1004TMEM4LOAD26SM100_TMEM_LOAD_32dp32b64xES12_NS13_INS14_ILi2ELi4ELi3EEES17_NSV_INS5_IJS18_S1L_EEENS5_IJS1L_SB_EEEEEEENS4_39AutoVectorizingCopyWithAssumedAlignmentILi128EEENS4_14SM90_TMA_STOREES22_S24_S24_EEEvvEEEEvNT_6ParamsE)
        .other          _ZN7cutlass13device_kernelINS_4gemm6kernel13GemmUniversalIN4cute5tupleIJiiiiEEENS1_10collective13CollectiveMmaINS1_35MainloopSm100TmaUmmaWarpSpecializedILi3ELi2ELi2ENS5_IJNS4_1CILi1EEESB_SB_EEEEENS5_IJNSA_ILi128EEENSA_ILi256EEESE_EEENS_12float_e5m2_tENS5_IJlSB_lEEESH_SI_NS4_8TiledMMAINS4_8MMA_AtomIJNS4_10MMA_TraitsINS4_19SM100_MMA_F8F6F4_SSEJSH_SH_fSE_SF_NS4_17integral_constantINS4_4UMMA5MajorELSP_0EEESQ_NSN_INSO_7ScaleInELSR_0EEESS_EEEEEENS4_6LayoutISC_NS5_IJNSA_ILi0EEESW_SW_EEEEENS5_IJNS4_10UnderscoreESZ_SZ_EEEEENS4_13SM90_TMA_LOADENS4_14ComposedLayoutINS4_7SwizzleILi3ELi4ELi3EEENS4_18smem_ptr_flag_bitsILi8EEENSV_INS5_IJNSA_ILi8EEESE_EEENS5_IJSE_SB_EEEEEEEvNS4_8identityES12_S1C_vS1D_EENS_8epilogue10collective18CollectiveEpilogueINS1F_23Sm100TmaWarpSpecializedILi4ELi2ELi64ELb0ELb0EEEJSG_NS5_IJNSV_ISE_SB_EENSV_INSA_ILi64EEESB_EEEEESH_SI_SH_SI_NS1F_6fusion15FusionCallbacksIS1J_NS1O_17LinearCombinationISH_fSH_fLNS_15FloatRoundStyleE2EEESG_S1N_JEEENS4_5SM1004TMEM4LOAD26SM100_TMEM_LOAD_32dp32b64xES12_NS13_INS14_ILi2ELi4ELi3EEES17_NSV_INS5_IJS18_S1L_EEENS5_IJS1L_SB_EEEEEEENS4_39AutoVectorizingCopyWithAssumedAlignmentILi128EEENS4_14SM90_TMA_STOREES22_S24_S24_EEEvvEEEEvNT_6ParamsE,@"STO_CUDA_ENTRY STV_DEFAULT"
_ZN7cutlass13device_kernelINS_4gemm6kernel13GemmUniversalIN4cute5tupleIJiiiiEEENS1_10collective13CollectiveMmaINS1_35MainloopSm100TmaUmmaWarpSpecializedILi3ELi2ELi2ENS5_IJNS4_1CILi1EEESB_SB_EEEEENS5_IJNSA_ILi128EEENSA_ILi256EEESE_EEENS_12float_e5m2_tENS5_IJlSB_lEEESH_SI_NS4_8TiledMMAINS4_8MMA_AtomIJNS4_10MMA_TraitsINS4_19SM100_MMA_F8F6F4_SSEJSH_SH_fSE_SF_NS4_17integral_constantINS4_4UMMA5MajorELSP_0EEESQ_NSN_INSO_7ScaleInELSR_0EEESS_EEEEEENS4_6LayoutISC_NS5_IJNSA_ILi0EEESW_SW_EEEEENS5_IJNS4_10UnderscoreESZ_SZ_EEEEENS4_13SM90_TMA_LOADENS4_14ComposedLayoutINS4_7SwizzleILi3ELi4ELi3EEENS4_18smem_ptr_flag_bitsILi8EEENSV_INS5_IJNSA_ILi8EEESE_EEENS5_IJSE_SB_EEEEEEEvNS4_8identityES12_S1C_vS1D_EENS_8epilogue10collective18CollectiveEpilogueINS1F_23Sm100TmaWarpSpecializedILi4ELi2ELi64ELb0ELb0EEEJSG_NS5_IJNSV_ISE_SB_EENSV_INSA_ILi64EEESB_EEEEESH_SI_SH_SI_NS1F_6fusion15FusionCallbacksIS1J_NS1O_17LinearCombinationISH_fSH_fLNS_15FloatRoundStyleE2EEESG_S1N_JEEENS4_5SM1004TMEM4LOAD26SM100_TMEM_LOAD_32dp32b64xES12_NS13_INS14_ILi2ELi4ELi3EEES17_NSV_INS5_IJS18_S1L_EEENS5_IJS1L_SB_EEEEEEENS4_39AutoVectorizingCopyWithAssumedAlignmentILi128EEENS4_14SM90_TMA_STOREES22_S24_S24_EEEvvEEEEvNT_6ParamsE:
[----:B------:R-:W1:Y:S01]  /*0000*/  LDC R1, c[0x0][0x37c] ;  /* 0x0000df00ff017b82 */ /* 0x000e620000000800 */
[----:B------:R-:W2:Y:S01]  /*0010*/  S2R R185, SR_TID.X ;  /* 0x0000000000b97919 */ /* 0x000ea20000002100 */
[----:B------:R-:W3:Y:S01]  /*0020*/  LDCU.64 UR4, c[0x0][0x890] ;  /* 0x00011200ff0477ac */ /* 0x000ee20008000a00 */
[----:B------:R-:W-:Y:S02]  /*0030*/  PRMT R171, RZ, 0x7610, R171 ;  /* 0x00007610ffab7816 */ /* 0x000fe400000000ab */
[----:B------:R-:W-:Y:S01]  /*0040*/  ELECT P5, URZ, PT ;  /* 0x0000000000ff782f */ /* 0x000fe200038a0000 */
[----:B------:R-:W4:Y:S01]  /*0050*/  LDCU.64 UR46, c[0x0][0x358] ;  /* 0x00006b00ff2e77ac */ /* 0x000f220008000a00 */
[----:B---3--:R-:W-:-:S04]  /*0060*/  UISETP.NE.U32.AND UP0, UPT, UR4, URZ, UPT ;  /* 0x000000ff0400728c */ /* 0x008fc8000bf05070 */
[----:B------:R-:W-:Y:S01]  /*0070*/  UISETP.NE.AND.EX UP0, UPT, UR5, URZ, UPT, UP0 ;  /* 0x000000ff0500728c */ /* 0x000fe2000bf05300 */
[----:B--2---:R-:W-:-:S05]  /*0080*/  SHF.R.U32.HI R173, RZ, 0x5, R185 ;  /* 0x00000005ffad7819 */ /* 0x004fca00000116b9 */
[----:B------:R-:W2:Y:S02]  /*0090*/  SHFL.IDX PT, R0, R173, RZ, 0x1f ;  /* 0x00001fffad007589 */ /* 0x000ea400000e0000 */
[----:B--2---:R-:W-:Y:S01]  /*00a0*/  R2UR UR8, R0 ;  /* 0x00000000000872ca */ /* 0x004fe200000e0000 */
[----:B-1--4-:R-:W-:-:S14]  /*00b0*/  BRA.U UP0, `(.L_x_0) ;  /* 0x00000001002c7547 */ /* 0x012fdc000b800000 */
[----:B------:R-:W1:Y:S02]  /*00c0*/  LDCU.64 UR6, c[0x0][0x888] ;  /* 0x00011100ff0677ac */ /* 0x000e640008000a00 */
[----:B-1----:R-:W-:-:S04]  /*00d0*/  UISETP.NE.U32.AND UP0, UPT, UR6, URZ, UPT ;  /* 0x000000ff0600728c */ /* 0x002fc8000bf05070 */
[----:B------:R-:W-:-:S09]  /*00e0*/  UISETP.NE.AND.EX UP0, UPT, UR7, URZ, UPT, UP0 ;  /* 0x000000ff0700728c */ /* 0x000fd2000bf05300 */
[----:B------:R-:W-:Y:S05]  /*00f0*/  BRA.U !UP0, `(.L_x_1) ;  /* 0x0000000108107547 */ /* 0x000fea000b800000 */
[----:B------:R-:W1:Y:S02]  /*0100*/  LDC.64 R2, c[0x0][0x888] ;  /* 0x00022200ff027b82 */ /* 0x000e640000000a00 */
[----:B-1----:R1:W5:Y:S01]  /*0110*/  LDG.E R81, desc[UR46][R2.64] ;  /* 0x0000002e02517981 */ /* 0x002362000c1e1900 */
[----:B------:R-:W-:Y:S01]  /*0120*/  HFMA2 R171, -RZ, RZ, 0, 5.9604644775390625e-08 ;  /* 0x00000001ffab7431 */ /* 0x000fe200000001ff */
[----:B------:R-:W-:Y:S05]  /*0130*/  BRA `(.L_x_0) ;  /* 0x00000000000c7947 */ /* 0x000fea0003800000 */
.L_x_1:
[----:B------:R-:W1:Y:S01]  /*0140*/  LDCU UR6, c[0x0][0x880] ;  /* 0x00011000ff0677ac */ /* 0x000e620008000800 */
[----:B------:R-:W-:Y:S01]  /*0150*/  HFMA2 R171, -RZ, RZ, 0, 5.9604644775390625e-08 ;  /* 0x00000001ffab7431 */ /* 0x000fe200000001ff */
[----:B-1----:R-:W-:-:S07]  /*0160*/  MOV R81, UR6 ;  /* 0x0000000600517c02 */ /* 0x002fce0008000f00 */
.L_x_0:
[----:B------:R-:W2:Y:S02]  /*0170*/  LDCU.64 UR6, c[0x0][0x8b0] ;  /* 0x00011600ff0677ac */ /* 0x000ea40008000a00 */
[----:B--2---:R-:W-:-:S04]  /*0180*/  UISETP.NE.U32.AND UP0, UPT, UR6, URZ, UPT ;  /* 0x000000ff0600728c */ /* 0x004fc8000bf05070 */
[----:B------:R-:W-:-:S09]  /*0190*/  UISETP.NE.AND.EX UP0, UPT, UR7, URZ, UPT, UP0 ;  /* 0x000000ff0700728c */ /* 0x000fd2000bf05300 */
[----:B------:R-:W-:Y:S05]  /*01a0*/  BRA.U UP0, `(.L_x_2) ;  /* 0x0000000100247547 */ /* 0x000fea000b800000 */
[----:B------:R-:W2:Y:S02]  /*01b0*/  LDCU.64 UR6, c[0x0][0x8a8] ;  /* 0x00011500ff0677ac */ /* 0x000ea40008000a00 */
[----:B--2---:R-:W-:-:S04]  /*01c0*/  UISETP.NE.U32.AND UP0, UPT, UR6, URZ, UPT ;  /* 0x000000ff0600728c */ /* 0x004fc8000bf05070 */
[----:B------:R-:W-:-:S09]  /*01d0*/  UISETP.NE.AND.EX UP0, UPT, UR7, URZ, UPT, UP0 ;  /* 0x000000ff0700728c */ /* 0x000fd2000bf05300 */
[----:B------:R-:W-:Y:S05]  /*01e0*/  BRA.U !UP0, `(.L_x_3) ;  /* 0x00000001080c7547 */ /* 0x000fea000b800000 */
[----:B------:R-:W2:Y:S02]  /*01f0*/  LDC.64 R78, c[0x0][0x8a8] ;  /* 0x00022a00ff4e7b82 */ /* 0x000ea40000000a00 */
[----:B--2---:R2:W5:Y:S01]  /*0200*/  LDG.E R78, desc[UR46][R78.64] ;  /* 0x0000002e4e4e7981 */ /* 0x004562000c1e1900 */
[----:B------:R-:W-:Y:S05]  /*0210*/  BRA `(.L_x_2) ;  /* 0x0000000000087947 */ /* 0x000fea0003800000 */
.L_x_3:
[----:B------:R-:W2:Y:S02]  /*0220*/  LDCU UR6, c[0x0][0x8a0] ;  /* 0x00011400ff0677ac */ /* 0x000ea40008000800 */
[----:B--2---:R-:W-:Y:S02]  /*0230*/  MOV R78, UR6 ;  /* 0x00000006004e7c02 */ /* 0x004fe40008000f00 */
.L_x_2:
[----:B------:R-:W-:Y:S01]  /*0240*/  IMAD.U32 R0, RZ, RZ, UR8 ;  /* 0x00000008ff007e24 */ /* 0x000fe2000f8e00ff */
[----:B------:R-:W-:Y:S04]  /*0250*/  BSSY.RECONVERGENT B0, `(.L_x_4) ;  /* 0x000000c000007945 */ /* 0x000fe80003800200 */
[C---:B------:R-:W-:Y:S02]  /*0260*/  ISETP.NE.OR P1, PT, R0.reuse, 0x1, !P5 ;  /* 0x000000010000780c */ /* 0x040fe40006f25670 */
[----:B------:R-:W-:-:S11]  /*0270*/  ISETP.NE.OR P0, PT, R0, 0x3, !P5 ;  /* 0x000000030000780c */ /* 0x000fd60006f05670 */
[----:B------:R-:W-:Y:S05]  /*0280*/  @P1 BRA `(.L_x_5) ;  /* 0x0000000000201947 */ /* 0x000fea0003800000 */
[----:B------:R-:W3:Y:S02]  /*0290*/  LDCU.64 UR6, c[0x0][0x348] ;  /* 0x00006900ff0677ac */ /* 0x000ee40008000a00 */
[----:B---3--:R-:W-:Y:S02]  /*02a0*/  UIADD3 UR10, UP1, UPT, UR6, 0x80, URZ ;  /* 0x00000080060a7890 */ /* 0x008fe4000ff3e0ff */
[----:B------:R-:W-:Y:S02]  /*02b0*/  UIADD3 UR6, UP0, UPT, UR6, 0x180, URZ ;  /* 0x0000018006067890 */ /* 0x000fe4000ff1e0ff */
[----:B------:R-:W-:Y:S02]  /*02c0*/  UIADD3.X UR11, UPT, UPT, URZ, UR7, URZ, UP1, !UPT ;  /* 0x00000007ff0b7290 */ /* 0x000fe40008ffe4ff */
[----:B------:R-:W-:-:S07]  /*02d0*/  UIADD3.X UR7, UPT, UPT, URZ, UR7, URZ, UP0, !UPT ;  /* 0x00000007ff077290 */ /* 0x000fce00087fe4ff */
[----:B------:R3:W-:Y:S02]  /*02e0*/  UTMACCTL.PF [UR10] ;  /* 0x000000000a0079b9 */ /* 0x0007e40008040000 */
[----:B------:R3:W-:Y:S02]  /*02f0*/  UTMACCTL.PF [UR6] ;  /* 0x00000000060079b9 */ /* 0x0007e40008040000 */
[----:B---3--:R-:W-:Y:S01]  /*0300*/  NOP ;  /* 0x0000000000007918 */ /* 0x008fe20000000000 */
.L_x_5:
[----:B------:R-:W-:Y:S05]  /*0310*/  BSYNC.RECONVERGENT B0 ;  /* 0x0000000000007941 */ /* 0x000fea0003800200 */
.L_x_4:
[----:B------:R-:W-:Y:S04]  /*0320*/  BSSY.RECONVERGENT B0, `(.L_x_6) ;  /* 0x000000a000007945 */ /* 0x000fe80003800200 */
        /* <DEDUP_REMOVED lines=9> */
.L_x_7:
[----:B------:R-:W-:Y:S05]  /*03c0*/  BSYNC.RECONVERGENT B0 ;  /* 0x0000000000007941 */ /* 0x000fea0003800200 */
.L_x_6:
[----:B------:R-:W3:Y:S01]  /*03d0*/  LDCU.64 UR6, c[0x0][0x888] ;  /* 0x00011100ff0677ac */ /* 0x000ee20008000a00 */
[----:B------:R-:W-:Y:S02]  /*03e0*/  UISETP.EQ.U32.AND UP1, UPT, UR4, URZ, UPT ;  /* 0x000000ff0400728c */ /* 0x000fe4000bf22070 */
[----:B------:R-:W-:Y:S02]  /*03f0*/  UPLOP3.LUT UP2, UPT, UPT, UPT, UPT, 0x80, 0x8 ;  /* 0x000000000008789c */ /* 0x000fe40003f4f070 */
[----:B---3--:R-:W-:-:S04]  /*0400*/  UISETP.NE.U32.AND UP0, UPT, UR6, URZ, UPT ;  /* 0x000000ff0600728c */ /* 0x008fc8000bf05070 */
[----:B------:R-:W-:-:S04]  /*0410*/  UISETP.NE.AND.EX UP0, UPT, UR7, URZ, UPT, UP0 ;  /* 0x000000ff0700728c */ /* 0x000fc8000bf05300 */
[----:B------:R-:W-:-:S04]  /*0420*/  UISETP.EQ.OR.EX UP3, UPT, UR5, URZ, !UP0, UP1 ;  /* 0x000000ff0500728c */ /* 0x000fc8000c762710 */
[----:B------:R-:W-:-:S05]  /*0430*/  UP2UR UR50, UPR, URZ, 0x8 ;  /* 0x00000008ff327883 */ /* 0x000fca0008000000 */
[----:B------:R-:W-:Y:S07]  /*0440*/  BRA.U !UP3, `(.L_x_8) ;  /* 0x000000010b207547 */ /* 0x000fee000b800000 */
[----:B------:R-:W-:Y:S01]  /*0450*/  UISETP.NE.U32.AND UP2, UPT, UR4, URZ, UPT ;  /* 0x000000ff0400728c */ /* 0x000fe2000bf45070 */
[----:B-----5:R-:W-:Y:S01]  /*0460*/  FSETP.NEU.AND P0, PT, R81, RZ, PT ;  /* 0x000000ff5100720b */ /* 0x020fe20003f0d000 */
[----:B------:R-:W-:Y:S02]  /*0470*/  USEL UR4, URZ, 0xffffffff, UP0 ;  /* 0xffffffffff047887 */ /* 0x000fe40008000000 */
[----:B------:R-:W-:-:S10]  /*0480*/  UISETP.NE.AND.EX UP2, UPT, UR5, URZ, UPT, UP2 ;  /* 0x000000ff0500728c */ /* 0x000fd4000bf45320 */
[----:B------:R-:W-:Y:S01]  /*0490*/  VOTEU.ANY UP1, P0 ;  /* 0x0000000000ff7886 */ /* 0x000fe20000020100 */
[----:B------:R-:W-:-:S04]  /*04a0*/  @!UP2 USEL UR4, URZ, 0xffffffff, UP1 ;  /* 0xffffffffff04a887 */ /* 0x000fc80008800000 */
[----:B------:R-:W-:-:S04]  /*04b0*/  ULOP3.LUT UR4, UR4, 0x1, URZ, 0xc0, !UPT ;  /* 0x0000000104047892 */ /* 0x000fc8000f8ec0ff */
[----:B------:R-:W-:-:S11]  /*04c0*/  UISETP.NE.U32.AND UP2, UPT, UR4, 0x1, UPT ;  /* 0x000000010400788c */ /* 0x000fd6000bf45070 */
.L_x_8:
[----:B-1----:R-:W1:Y:S01]  /*04d0*/  SHFL.IDX PT, R2, R173, RZ, 0x1f ;  /* 0x00001fffad027589 */ /* 0x002e6200000e0000 */
[----:B------:R-:W-:-:S04]  /*04e0*/  UISETP.NE.AND UP1, UPT, UR8, 0x2, UPT ;  /* 0x000000020800788c */ /* 0x000fc8000bf25270 */
[----:B------:R-:W-:Y:S01]  /*04f0*/  USEL UR6, URZ, 0x1, UP1 ;  /* 0x00000001ff067887 */ /* 0x000fe20008800000 */
[----:B-1----:R-:W-:-:S13]  /*0500*/  ISETP.NE.AND P0, PT, R2, RZ, PT ;  /* 0x000000ff0200720c */ /* 0x002fda0003f05270 */
[----:B------:R-:W-:Y:S05]  /*0510*/  @P0 BRA `(.L_x_9) ;  /* 0x0000000000400947 */ /* 0x000fea0003800000 */
[----:B------:R-:W1:Y:S01]  /*0520*/  S2UR UR5, SR_CgaCtaId ;  /* 0x00000000000579c3 */ /* 0x000e620000008800 */
[----:B------:R-:W-:Y:S01]  /*0530*/  UMOV UR7, 0x400 ;  /* 0x0000040000077882 */ /* 0x000fe20000000000 */
[----:B------:R-:W-:Y:S01]  /*0540*/  UMOV UR4, 0x1 ;  /* 0x0000000100047882 */ /* 0x000fe20000000000 */
[----:B------:R-:W-:Y:S01]  /*0550*/  ELECT P0, URZ, PT ;  /* 0x0000000000ff782f */ /* 0x000fe20003800000 */
[----:B------:R-:W-:-:S04]  /*0560*/  UIADD3 UR10, UPT, UPT, -UR4, 0x100000, URZ ;  /* 0x00100000040a7890 */ /* 0x000fc8000fffe1ff */
[----:B------:R-:W-:Y:S02]  /*0570*/  USHF.L.U32 UR11, UR10, 0xb, URZ ;  /* 0x0000000b0a0b7899 */ /* 0x000fe400080006ff */
[----:B------:R-:W-:Y:S02]  /*0580*/  USHF.L.U32 UR10, UR10, 0x1, URZ ;  /* 0x000000010a0a7899 */ /* 0x000fe400080006ff */
[----:B-1----:R-:W-:Y:S01]  /*0590*/  ULEA UR5, UR5, UR7, 0x18 ;  /* 0x0000000705057291 */ /* 0x002fe2000f8ec0ff */
[----:B------:R-:W1:Y:S11]  /*05a0*/  FENCE.VIEW.ASYNC.S ;  /* 0x00000000000073c6 */ /* 0x000e760000000000 */
[----:B-1----:R1:W3:Y:S01]  /*05b0*/  SYNCS.EXCH.64 URZ, [UR5], UR10 ;  /* 0x0000000a05ff75b2 */ /* 0x0022e20008000100 */
[----:B------:R1:W4:Y:S01]  /*05c0*/  SYNCS.EXCH.64 URZ, [UR5+0x18], UR10 ;  /* 0x0000180a05ff75b2 */ /* 0x0003220008000100 */
[----:B------:R1:W1:Y:S01]  /*05d0*/  SYNCS.EXCH.64 URZ, [UR5+0x8], UR10 ;  /* 0x0000080a05ff75b2 */ /* 0x0002620008000100 */
[----:B------:R1:W1:Y:S01]  /*05e0*/  SYNCS.EXCH.64 URZ, [UR5+0x20], UR10 ;  /* 0x0000200a05ff75b2 */ /* 0x0002620008000100 */
[----:B------:R1:W1:Y:S01]  /*05f0*/  SYNCS.EXCH.64 URZ, [UR5+0x10], UR10 ;  /* 0x0000100a05ff75b2 */ /* 0x0002620008000100 */
[----:B------:R1:W1:Y:S01]  /*0600*/  SYNCS.EXCH.64 URZ, [UR5+0x28], UR10 ;  /* 0x0000280a05ff75b2 */ /* 0x0002620008000100 */
[----:B------:R-:W-:Y:S01]  /*0610*/  NOP ;  /* 0x0000000000007918 */ /* 0x000fe20000000000 */
.L_x_9:
[----:B------:R-:W2:Y:S01]  /*0620*/  SHFL.IDX PT, R2, R173, RZ, 0x1f ;  /* 0x00001fffad027589 */ /* 0x000ea200000e0000 */
[----:B------:R-:W-:Y:S01]  /*0630*/  NOP ;  /* 0x0000000000007918 */ /* 0x000fe20000000000 */
[----:B--2---:R-:W-:-:S13]  /*0640*/  ISETP.NE.AND P0, PT, R2, 0x1, PT ;  /* 0x000000010200780c */ /* 0x004fda0003f05270 */
[----:B------:R-:W-:Y:S05]  /*0650*/  @P0 BRA `(.L_x_10) ;  /* 0x0000000000580947 */ /* 0x000fea0003800000 */
[----:B------:R-:W2:Y:S01]  /*0660*/  S2UR UR7, SR_CgaCtaId ;  /* 0x00000000000779c3 */ /* 0x000ea20000008800 */
[----:B------:R-:W-:Y:S01]  /*0670*/  UMOV UR9, 0x400 ;  /* 0x0000040000097882 */ /* 0x000fe20000000000 */
[----:B-1----:R-:W-:Y:S01]  /*0680*/  UMOV UR5, 0x20 ;  /* 0x0000002000057882 */ /* 0x002fe20000000000 */
[----:B------:R-:W-:Y:S01]  /*0690*/  UMOV UR4, 0x80 ;  /* 0x0000008000047882 */ /* 0x000fe20000000000 */
[----:B------:R-:W-:-:S04]  /*06a0*/  UIADD3 UR10, UPT, UPT, -UR5, 0x100000, URZ ;  /* 0x00100000050a7890 */ /* 0x000fc8000fffe1ff */
[----:B------:R-:W-:Y:S02]  /*06b0*/  USHF.L.U32 UR11, UR10, 0xb, URZ ;  /* 0x0000000b0a0b7899 */ /* 0x000fe400080006ff */
[----:B------:R-:W-:Y:S02]  /*06c0*/  USHF.L.U32 UR10, UR10, 0x1, URZ ;  /* 0x000000010a0a7899 */ /* 0x000fe400080006ff */
[----:B------:R-:W-:-:S04]  /*06d0*/  UIADD3 UR4, UPT, UPT, -UR4, 0x100000, URZ ;  /* 0x0010000004047890 */ /* 0x000fc8000fffe1ff */
[----:B------:R-:W-:Y:S02]  /*06e0*/  USHF.L.U32 UR5, UR4, 0xb, URZ ;  /* 0x0000000b04057899 */ /* 0x000fe400080006ff */
[----:B------:R-:W-:Y:S01]  /*06f0*/  USHF.L.U32 UR4, UR4, 0x1, URZ ;  /* 0x0000000104047899 */ /* 0x000fe200080006ff */
[----:B------:R-:W-:Y:S01]  /*0700*/  ELECT P0, URZ, PT ;  /* 0x0000000000ff782f */ /* 0x000fe20003800000 */
[----:B--2---:R-:W-:Y:S01]  /*0710*/  ULEA UR7, UR7, UR9, 0x18 ;  /* 0x0000000907077291 */ /* 0x004fe2000f8ec0ff */
[----:B------:R-:W1:Y:S11]  /*0720*/  FENCE.VIEW.ASYNC.S ;  /* 0x00000000000073c6 */ /* 0x000e760000000000 */
[----:B-1----:R2:W1:Y:S01]  /*0730*/  SYNCS.EXCH.64 URZ, [UR7+0x30], UR10 ;  /* 0x0000300a07ff75b2 */ /* 0x0024620008000100 */
[----:B------:R2:W1:Y:S01]  /*0740*/  SYNCS.EXCH.64 URZ, [UR7+0x50], UR4 ;  /* 0x0000500407ff75b2 */ /* 0x0004620008000100 */
[----:B------:R2:W1:Y:S01]  /*0750*/  SYNCS.EXCH.64 URZ, [UR7+0x38], UR10 ;  /* 0x0000380a07ff75b2 */ /* 0x0004620008000100 */
[----:B------:R2:W1:Y:S01]  /*0760*/  SYNCS.EXCH.64 URZ, [UR7+0x58], UR4 ;  /* 0x0000580407ff75b2 */ /* 0x0004620008000100 */
[----:B------:R2:W1:Y:S01]  /*0770*/  SYNCS.EXCH.64 URZ, [UR7+0x40], UR10 ;  /* 0x0000400a07ff75b2 */ /* 0x0004620008000100 */
[----:B------:R2:W1:Y:S01]  /*0780*/  SYNCS.EXCH.64 URZ, [UR7+0x60], UR4 ;  /* 0x0000600407ff75b2 */ /* 0x0004620008000100 */
[----:B------:R2:W1:Y:S01]  /*0790*/  SYNCS.EXCH.64 URZ, [UR7+0x48], UR10 ;  /* 0x0000480a07ff75b2 */ /* 0x0004620008000100 */
[----:B------:R2:W1:Y:S02]  /*07a0*/  SYNCS.EXCH.64 URZ, [UR7+0x68], UR4 ;  /* 0x0000680407ff75b2 */ /* 0x0004640008000100 */
[----:B--2---:R-:W-:Y:S01]  /*07b0*/  NOP ;  /* 0x0000000000007918 */ /* 0x004fe20000000000 */
.L_x_10:
[----:B------:R-:W2:Y:S01]  /*07c0*/  SHFL.IDX PT, R2, R173, RZ, 0x1f ;  /* 0x00001fffad027589 */ /* 0x000ea200000e0000 */
[----:B------:R-:W-:Y:S01]  /*07d0*/  NOP ;  /* 0x0000000000007918 */ /* 0x000fe20000000000 */
[----:B--2---:R-:W-:-:S13]  /*07e0*/  ISETP.NE.AND P0, PT, R2, 0x3, PT ;  /* 0x000000030200780c */ /* 0x004fda0003f05270 */
[----:B------:R-:W-:Y:S05]  /*07f0*/  @P0 BRA `(.L_x_11) ;  /* 0x0000000000300947 */ /* 0x000fea0003800000 */
[----:B-1----:R-:W1:Y:S01]  /*0800*/  S2UR UR5, SR_CgaCtaId ;  /* 0x00000000000579c3 */ /* 0x002e620000008800 */
        /* <DEDUP_REMOVED lines=8> */
[----:B-1----:R2:W1:Y:S01]  /*0890*/  SYNCS.EXCH.64 URZ, [UR5+0x70], UR10 ;  /* 0x0000700a05ff75b2 */ /* 0x0024620008000100 */
[----:B------:R2:W1:Y:S02]  /*08a0*/  SYNCS.EXCH.64 URZ, [UR5+0x78], UR10 ;  /* 0x0000780a05ff75b2 */ /* 0x0004640008000100 */
[----:B--2---:R-:W-:Y:S01]  /*08b0*/  NOP ;  /* 0x0000000000007918 */ /* 0x004fe20000000000 */
.L_x_11:
[----:B------:R-:W2:Y:S01]  /*08c0*/  SHFL.IDX PT, R2, R173, RZ, 0x1f ;  /* 0x00001fffad027589 */ /* 0x000ea200000e0000 */
[----:B------:R-:W-:Y:S01]  /*08d0*/  NOP ;  /* 0x0000000000007918 */ /* 0x000fe20000000000 */
[----:B--2---:R-:W-:-:S13]  /*08e0*/  ISETP.NE.AND P0, PT, R2, 0x4, PT ;  /* 0x000000040200780c */ /* 0x004fda0003f05270 */
[----:B------:R-:W-:Y:S05]  /*08f0*/  @P0 BRA `(.L_x_12) ;  /* 0x00000000004c0947 */ /* 0x000fea0003800000 */
[----:B-1----:R-:W1:Y:S01]  /*0900*/  S2UR UR5, SR_CgaCtaId ;  /* 0x00000000000579c3 */ /* 0x002e620000008800 */
[----:B------:R-:W-:Y:S01]  /*0910*/  UMOV UR9, 0x100 ;  /* 0x0000010000097882 */ /* 0x000fe20000000000 */
[----:B------:R-:W-:Y:S01]  /*0920*/  UMOV UR7, 0x400 ;  /* 0x0000040000077882 */ /* 0x000fe20000000000 */
[----:B------:R-:W-:Y:S01]  /*0930*/  USEL UR9, UR9, 0xe0, UP2 ;  /* 0x000000e009097887 */ /* 0x000fe20009000000 */
[----:B------:R-:W-:Y:S01]  /*0940*/  UMOV UR4, 0x1 ;  /* 0x0000000100047882 */ /* 0x000fe20000000000 */
[----:B------:R-:W-:Y:S01]  /*0950*/  ELECT P0, URZ, PT ;  /* 0x0000000000ff782f */ /* 0x000fe20003800000 */
[----:B------:R-:W-:-:S04]  /*0960*/  UIADD3 UR10, UPT, UPT, -UR4, 0x100000, URZ ;  /* 0x00100000040a7890 */ /* 0x000fc8000fffe1ff */
[----:B------:R-:W-:Y:S02]  /*0970*/  USHF.L.U32 UR11, UR10, 0xb, URZ ;  /* 0x0000000b0a0b7899 */ /* 0x000fe400080006ff */
[----:B------:R-:W-:Y:S02]  /*0980*/  USHF.L.U32 UR10, UR10, 0x1, URZ ;  /* 0x000000010a0a7899 */ /* 0x000fe400080006ff */
[----:B------:R-:W-:-:S04]  /*0990*/  UIADD3 UR12, UPT, UPT, -UR9, 0x100000, URZ ;  /* 0x00100000090c7890 */ /* 0x000fc8000fffe1ff */
[----:B------:R-:W-:Y:S02]  /*09a0*/  USHF.L.U32 UR13, UR12, 0xb, URZ ;  /* 0x0000000b0c0d7899 */ /* 0x000fe400080006ff */
[----:B------:R-:W-:Y:S02]  /*09b0*/  USHF.L.U32 UR12, UR12, 0x1, URZ ;  /* 0x000000010c0c7899 */ /* 0x000fe400080006ff */
[----:B-1----:R-:W-:Y:S01]  /*09c0*/  ULEA UR5, UR5, UR7, 0x18 ;  /* 0x0000000705057291 */ /* 0x002fe2000f8ec0ff */
[----:B------:R-:W1:Y:S11]  /*09d0*/  FENCE.VIEW.ASYNC.S ;  /* 0x00000000000073c6 */ /* 0x000e760000000000 */
[----:B-1----:R2:W1:Y:S01]  /*09e0*/  SYNCS.EXCH.64 URZ, [UR5+0x80], UR10 ;  /* 0x0000800a05ff75b2 */ /* 0x0024620008000100 */
[----:B------:R2:W1:Y:S01]  /*09f0*/  SYNCS.EXCH.64 URZ, [UR5+0x90], UR12 ;  /* 0x0000900c05ff75b2 */ /* 0x0004620008000100 */
[----:B------:R2:W1:Y:S01]  /*0a00*/  SYNCS.EXCH.64 URZ, [UR5+0x88], UR10 ;  /* 0x0000880a05ff75b2 */ /* 0x0004620008000100 */
[----:B------:R2:W1:Y:S02]  /*0a10*/  SYNCS.EXCH.64 URZ, [UR5+0x98], UR12 ;  /* 0x0000980c05ff75b2 */ /* 0x0004640008000100 */
[----:B--2---:R-:W-:Y:S01]  /*0a20*/  NOP ;  /* 0x0000000000007918 */ /* 0x004fe20000000000 */
.L_x_12:
        /* <DEDUP_REMOVED lines=20> */
[----:B------:R2:W1:Y:S02]  /*0b70*/  SYNCS.EXCH.64 URZ, [UR7+0xb8], UR4 ;  /* 0x0000b80407ff75b2 */ /* 0x0004640008000100 */
[----:B--2---:R-:W-:Y:S01]  /*0b80*/  NOP ;  /* 0x0000000000007918 */ /* 0x004fe20000000000 */
.L_x_13:
        /* <DEDUP_REMOVED lines=18> */
.L_x_14:
[----:B-1----:R-:W1:Y:S01]  /*0cb0*/  S2UR UR5, SR_CTAID.X ;  /* 0x00000000000579c3 */ /* 0x002e620000002500 */
[----:B------:R-:W-:-:S05]  /*0cc0*/  CS2R.32 R170, SR_CgaSize ;  /* 0x0000000000aa7805 */ /* 0x000fca0000008a00 */
[----:B------:R-:W-:-:S05]  /*0cd0*/  IMAD R170, R170, -0xa0, RZ ;  /* 0xffffff60aaaa7824 */ /* 0x000fca00078e02ff */
[----:B------:R-:W-:-:S14]  /*0ce0*/  R2UR UR9, R170 ;  /* 0x00000000aa0972ca */ /* 0x000fdc00000e0000 */
[----:B------:R-:W2:Y:S01]  /*0cf0*/  LDCU UR9, c[0x0][UR9+0x2b0] ;  /* 0x00005600090977ac */ /* 0x000ea20008000800 */
[----:B------:R-:W-:Y:S01]  /*0d00*/  NOP ;  /* 0x0000000000007918 */ /* 0x000fe20000000000 */
[----:B------:R-:W-:-:S05]  /*0d10*/  CS2R.32 R170, SR_CgaSize ;  /* 0x0000000000aa7805 */ /* 0x000fca0000008a00 */
[----:B------:R-:W-:-:S05]  /*0d20*/  IMAD R170, R170, -0xa0, RZ ;  /* 0xffffff60aaaa7824 */ /* 0x000fca00078e02ff */
[----:B------:R-:W-:-:S14]  /*0d30*/  R2UR UR7, R170 ;  /* 0x00000000aa0772ca */ /* 0x000fdc00000e0000 */
[----:B------:R-:W3:Y:S01]  /*0d40*/  LDCU UR7, c[0x0][UR7+0x2b4] ;  /* 0x00005680070777ac */ /* 0x000ee20008000800 */
[----:B------:R-:W4:Y:S08]  /*0d50*/  S2UR UR4, SR_CTAID.Y ;  /* 0x00000000000479c3 */ /* 0x000f300000002600 */
[----:B------:R-:W3:Y:S01]  /*0d60*/  LDC R9, c[0x0][0xb24] ;  /* 0x0002c900ff097b82 */ /* 0x000ee20000000800 */
[----:B-1----:R-:W-:-:S02]  /*0d70*/  I2FP.F32.U32 R5, UR5 ;  /* 0x0000000500057c45 */ /* 0x002fc40008201000 */
[----:B------:R-:W-:-:S05]  /*0d80*/  CS2R.32 R3, SR_CgaSize ;  /* 0x0000000000037805 */ /* 0x000fca0000008a00 */
[----:B------:R-:W-:-:S06]  /*0d90*/  IMAD R3, R3, -0xa0, RZ ;  /* 0xffffff6003037824 */ /* 0x000fcc00078e02ff */
[----:B------:R-:W1:Y:S01]  /*0da0*/  LDC R3, c[0x0][R3+0x2a0] ;  /* 0x0000a80003037b82 */ /* 0x000e620000000800 */
[----:B------:R-:W-:Y:S01]  /*0db0*/  MOV R21, UR5 ;  /* 0x0000000500157c02 */ /* 0x000fe20008000f00 */
[----:B--2---:R-:W-:Y:S01]  /*0dc0*/  FMUL R5, R5, UR9 ;  /* 0x0000000905057c20 */ /* 0x004fe20008400000 */
[----:B----4-:R-:W-:Y:S02]  /*0dd0*/  I2FP.F32.U32 R4, UR4 ;  /* 0x0000000400047c45 */ /* 0x010fe40008201000 */
[----:B------:R-:W-:-:S05]  /*0de0*/  CS2R.32 R2, SR_CgaSize ;  /* 0x0000000000027805 */ /* 0x000fca0000008a00 */
[----:B------:R-:W-:-:S06]  /*0df0*/  IMAD R2, R2, -0xa0, RZ ;  /* 0xffffff6002027824 */ /* 0x000fcc00078e02ff */
[----:B------:R-:W2:Y:S01]  /*0e00*/  LDC R2, c[0x0][R2+0x2a4] ;  /* 0x0000a90002027b82 */ /* 0x000ea20000000800 */
[----:B------:R-:W4:Y:S01]  /*0e10*/  F2I.U32.TRUNC.NTZ R170, R5 ;  /* 0x0000000500aa7305 */ /* 0x000f22000020f000 */
[----:B------:R-:W-:Y:S01]  /*0e20*/  MOV R20, UR4 ;  /* 0x0000000400147c02 */ /* 0x000fe20008000f00 */
[----:B---3--:R-:W-:-:S05]  /*0e30*/  FMUL R4, R4, UR7 ;  /* 0x0000000704047c20 */ /* 0x008fca0008400000 */
[----:B------:R-:W-:Y:S01]  /*0e40*/  BAR.SYNC.DEFER_BLOCKING 0x0 ;  /* 0x0000000000007b1d */ /* 0x000fe20000010000 */
[----:B------:R-:W-:-:S05]  /*0e50*/  ISETP.GE.AND P0, PT, R9, 0x1, PT ;  /* 0x000000010900780c */ /* 0x000fca0003f06270 */
[----:B------:R-:W3:Y:S02]  /*0e60*/  F2I.U32.TRUNC.NTZ R147, R4 ;  /* 0x0000000400937305 */ /* 0x000ee4000020f000 */
[----:B------:R-:W2:Y:S01]  /*0e70*/  S2UR UR36, SR_CTAID.Z ;  /* 0x00000000002479c3 */ /* 0x000ea20000002700 */
[----:B----4-:R-:W-:-:S05]  /*0e80*/  IADD3 R170, PT, PT, -R170, RZ, RZ ;  /* 0x000000ffaaaa7210 */ /* 0x010fca0007ffe1ff */
[----:B-1----:R-:W-:Y:S01]  /*0e90*/  IMAD R170, R3, R170, UR5 ;  /* 0x0000000503aa7e24 */ /* 0x002fe2000f8e02aa */
[----:B---3--:R-:W-:-:S05]  /*0ea0*/  IADD3 R147, PT, PT, -R147, RZ, RZ ;  /* 0x000000ff93937210 */ /* 0x008fca0007ffe1ff */
[----:B--2---:R-:W-:Y:S01]  /*0eb0*/  IMAD R147, R2, R147, UR4 ;  /* 0x0000000402937e24 */ /* 0x004fe2000f8e0293 */
[----:B------:R-:W-:Y:S06]  /*0ec0*/  @!P0 BRA `(.L_x_15) ;  /* 0x0000000000b88947 */ /* 0x000fec0003800000 */
[----:B------:R-:W1:Y:S01]  /*0ed0*/  LDC.64 R4, c[0x0][0xb18] ;  /* 0x0002c600ff047b82 */ /* 0x000e620000000a00 */
[----:B------:R-:W-:-:S07]  /*0ee0*/  ISETP.NE.AND P0, PT, R9, 0x1, PT ;  /* 0x000000010900780c */ /* 0x000fce0003f05270 */
[----:B------:R-:W2:Y:S08]  /*0ef0*/  LDC R10, c[0x0][0xb0c] ;  /* 0x0002c300ff0a7b82 */ /* 0x000eb00000000800 */
[----:B------:R-:W3:Y:S08]  /*0f00*/  LDC R11, c[0x0][0x370] ;  /* 0x0000dc00ff0b7b82 */ /* 0x000ef00000000800 */
[----:B------:R-:W4:Y:S01]  /*0f10*/  LDC R12, c[0x0][0x374] ;  /* 0x0000dd00ff0c7b82 */ /* 0x000f220000000800 */
[----:B-1----:R-:W-:-:S07]  /*0f20*/  ISETP.NE.AND P1, PT, R4, 0x1, PT ;  /* 0x000000010400780c */ /* 0x002fce0003f25270 */
[----:B------:R-:W3:Y:S01]  /*0f30*/  LDC.64 R6, c[0x0][0xb10] ;  /* 0x0002c400ff067b82 */ /* 0x000ee20000000a00 */
[----:B--2---:R-:W-:-:S07]  /*0f40*/  ISETP.NE.AND P2, PT, R10, 0x1, PT ;  /* 0x000000010a00780c */ /* 0x004fce0003f45270 */
[----:B------:R-:W1:Y:S08]  /*0f50*/  LDC R8, c[0x0][0xb20] ;  /* 0x0002c800ff087b82 */ /* 0x000e700000000800 */
[----:B------:R-:W2:Y:S01]  /*0f60*/  LDC.64 R2, c[0x0][0xb28] ;  /* 0x0002ca00ff027b82 */ /* 0x000ea20000000a00 */
[----:B----4-:R-:W-:-:S04]  /*0f70*/  IMAD.HI.U32 R13, R12, R5, RZ ;  /* 0x000000050c0d7227 */ /* 0x010fc800078e00ff */
[----:B------:R-:W-:-:S04]  /*0f80*/  IMAD.HI.U32 R5, R20, R5, RZ ;  /* 0x0000000514057227 */ /* 0x000fc800078e00ff */
[----:B---3--:R-:W-:-:S04]  /*0f90*/  IMAD.HI.U32 R14, R11, R6, RZ ;  /* 0x000000060b0e7227 */ /* 0x008fc800078e00ff */
[C---:B------:R-:W-:Y:S01]  /*0fa0*/  IMAD.HI.U32 R16, R21.reuse, R6, RZ ;  /* 0x0000000615107227 */ /* 0x040fe200078e00ff */
[-C--:B------:R-:W-:Y:S02]  /*0fb0*/  @P2 SHF.R.U32.HI R11, RZ, R7.reuse, R14 ;  /* 0x00000007ff0b2219 */ /* 0x080fe4000001160e */
[-C--:B-1----:R-:W-:Y:S02]  /*0fc0*/  @P1 SHF.R.U32.HI R12, RZ, R8.reuse, R13 ;  /* 0x00000008ff0c1219 */ /* 0x082fe4000001160d */
[----:B------:R-:W-:Y:S02]  /*0fd0*/  SHF.R.U32.HI R5, RZ, R8, R5 ;  /* 0x00000008ff057219 */ /* 0x000fe40000011605 */
[----:B------:R-:W-:Y:S02]  /*0fe0*/  SHF.R.U32.HI R16, RZ, R7, R16 ;  /* 0x00000007ff107219 */ /* 0x000fe40000011610 */
[----:B------:R-:W-:Y:S01]  /*0ff0*/  SEL R5, R20, R5, !P1 ;  /* 0x0000000514057207 */ /* 0x000fe20004800000 */
[----:B--2---:R-:W-:Y:S01]  /*1000*/  IMAD.HI.U32 R14, R12, R2, RZ ;  /* 0x000000020c0e7227 */ /* 0x004fe200078e00ff */
[----:B------:R-:W-:-:S02]  /*1010*/  SEL R7, R21, R16, !P2 ;  /* 0x0000001015077207 */ /* 0x000fc40005000000 */
[----:B------:R-:W-:Y:S01]  /*1020*/  IADD3 R13, PT, PT, -R5, RZ, RZ ;  /* 0x000000ff050d7210 */ /* 0x000fe20007ffe1ff */
[----:B------:R-:W-:Y:S01]  /*1030*/  IMAD.HI.U32 R6, R11, R2, RZ ;  /* 0x000000020b067227 */ /* 0x000fe200078e00ff */
[----:B------:R-:W-:-:S03]  /*1040*/  @P0 SHF.R.U32.HI R12, RZ, R3, R14 ;  /* 0x00000003ff0c0219 */ /* 0x000fc6000001160e */
[----:B------:R-:W-:Y:S01]  /*1050*/  IMAD R13, R4, R13, R20 ;  /* 0x0000000d040d7224 */ /* 0x000fe200078e0214 */
[----:B------:R-:W-:Y:S01]  /*1060*/  @P0 SHF.R.U32.HI R11, RZ, R3, R6 ;  /* 0x00000003ff0b0219 */ /* 0x000fe20000011606 */
[----:B------:R-:W-:-:S04]  /*1070*/  IMAD R12, R12, R9, RZ ;  /* 0x000000090c0c7224 */ /* 0x000fc800078e02ff */
[----:B------:R-:W-:Y:S01]  /*1080*/  IMAD R6, R11, R9, RZ ;  /* 0x000000090b067224 */ /* 0x000fe200078e02ff */
[----:B------:R-:W-:-:S04]  /*1090*/  ISETP.GE.AND P1, PT, R5, R12, PT ;  /* 0x0000000c0500720c */ /* 0x000fc80003f26270 */
[----:B------:R-:W-:Y:S01]  /*10a0*/  ISETP.GE.OR P1, PT, R7, R6, P1 ;  /* 0x000000060700720c */ /* 0x000fe20000f26670 */
[----:B------:R-:W-:-:S05]  /*10b0*/  IMAD.HI.U32 R6, R5, R2, RZ ;  /* 0x0000000205067227 */ /* 0x000fca00078e00ff */
[----:B------:R-:W-:-:S04]  /*10c0*/  SHF.R.U32.HI R6, RZ, R3, R6 ;  /* 0x00000003ff067219 */ /* 0x000fc80000011606 */
[----:B------:R-:W-:-:S03]  /*10d0*/  SEL R6, R5, R6, !P0 ;  /* 0x0000000605067207 */ /* 0x000fc60004000000 */
[----:B------:R-:W-:Y:S01]  /*10e0*/  @!P1 IMAD.HI.U32 R8, R7, R2, RZ ;  /* 0x0000000207089227 */ /* 0x000fe200078e00ff */
[----:B------:R-:W-:-:S04]  /*10f0*/  IADD3 R2, PT, PT, -R6, RZ, RZ ;  /* 0x000000ff06027210 */ /* 0x000fc80007ffe1ff */
[----:B------:R-:W-:Y:S01]  /*1100*/  @!P1 SHF.R.U32.HI R8, RZ, R3, R8 ;  /* 0x00000003ff089219 */ /* 0x000fe20000011608 */
[----:B------:R-:W-:-:S03]  /*1110*/  IMAD R2, R9, R2, R5 ;  /* 0x0000000209027224 */ /* 0x000fc600078e0205 */
[----:B------:R-:W-:-:S05]  /*1120*/  @!P1 SEL R3, R7, R8, !P0 ;  /* 0x0000000807039207 */ /* 0x000fca0004000000 */
[--C-:B------:R-:W-:Y:S02]  /*1130*/  @!P1 IMAD.IADD R6, R6, 0x1, -R3.reuse ;  /* 0x0000000106069824 */ /* 0x100fe400078e0a03 */
[----:B------:R-:W-:Y:S01]  /*1140*/  @!P1 IMAD R3, R2, R11, R3 ;  /* 0x0000000b02039224 */ /* 0x000fe200078e0203 */
[----:B------:R-:W-:Y:S01]  /*1150*/  IADD3 R2, PT, PT, -R7, RZ, RZ ;  /* 0x000000ff07027210 */ /* 0x000fe20007ffe1ff */
[----:B------:R-:W-:Y:S02]  /*1160*/  @!P1 IMAD R5, R6, R9, R7 ;  /* 0x0000000906059224 */ /* 0x000fe400078e0207 */
[----:B------:R-:W-:Y:S02]  /*1170*/  @!P1 IMAD.MOV.U32 R7, RZ, RZ, R3 ;  /* 0x000000ffff079224 */ /* 0x000fe400078e0003 */
[----:B------:R-:W-:Y:S02]  /*1180*/  IMAD R2, R10, R2, R21 ;  /* 0x000000020a027224 */ /* 0x000fe400078e0215 */
[----:B------:R-:W-:-:S02]  /*1190*/  IMAD R20, R5, R4, R13 ;  /* 0x0000000405147224 */ /* 0x000fc400078e020d */
[----:B------:R-:W-:Y:S02]  /*11a0*/  IMAD R21, R7, R10, R2 ;  /* 0x0000000a07157224 */ /* 0x000fe400078e0202 */
.L_x_15:
[----:B------:R-:W1:Y:S01]  /*11b0*/  LDCU UR4, c[0x0][0xb30] ;  /* 0x00016600ff0477ac */ /* 0x000e620008000800 */
[----:B------:R-:W2:Y:S08]  /*11c0*/  S2UR UR37, SR_CgaCtaId ;  /* 0x00000000002579c3 */ /* 0x000eb00000008800 */
[----:B------:R-:W3:Y:S01]  /*11d0*/  LDC R72, c[0x0][0xb24] ;  /* 0x0002c900ff487b82 */ /* 0x000ee20000000800 */
[----:B-1----:R-:W-:-:S09]  /*11e0*/  UISETP.NE.AND UP1, UPT, UR4, 0x1, UPT ;  /* 0x000000010400788c */ /* 0x002fd2000bf25270 */
[----:B--2---:R-:W-:Y:S05]  /*11f0*/  BRA.U UP1, `(.L_x_16) ;  /* 0x0000000101407547 */ /* 0x004fea000b800000 */
[----:B------:R-:W1:Y:S08]  /*1200*/  LDC.64 R4, c[0x0][0xb10] ;  /* 0x0002c400ff047b82 */ /* 0x000e700000000a00 */
[----:B------:R-:W2:Y:S08]  /*1210*/  LDC.64 R2, c[0x0][0xb18] ;  /* 0x0002c600ff027b82 */ /* 0x000eb00000000a00 */
[----:B------:R-:W4:Y:S08]  /*1220*/  LDC R6, c[0x0][0xb20] ;  /* 0x0002c800ff067b82 */ /* 0x000f300000000800 */
[----:B------:R-:W3:Y:S01]  /*1230*/  LDC R8, c[0x0][0xb0c] ;  /* 0x0002c300ff087b82 */ /* 0x000ee20000000800 */
[----:B-1----:R-:W-:-:S05]  /*1240*/  IMAD.HI.U32 R4, R21, R4, RZ ;  /* 0x0000000415047227 */ /* 0x002fca00078e00ff */
[----:B------:R-:W-:Y:S01]  /*1250*/  SHF.R.U32.HI R4, RZ, R5, R4 ;  /* 0x00000005ff047219 */ /* 0x000fe20000011604 */
[----:B--2---:R-:W-:Y:S01]  /*1260*/  IMAD.HI.U32 R3, R20, R3, RZ ;  /* 0x0000000314037227 */ /* 0x004fe200078e00ff */
[----:B------:R-:W-:-:S04]  /*1270*/  ISETP.NE.AND P0, PT, R2, 0x1, PT ;  /* 0x000000010200780c */ /* 0x000fc80003f05270 */
[----:B----4-:R-:W-:-:S04]  /*1280*/  SHF.R.U32.HI R3, RZ, R6, R3 ;  /* 0x00000006ff037219 */ /* 0x010fc80000011603 */
[----:B------:R-:W-:Y:S02]  /*1290*/  SEL R3, R20, R3, !P0 ;  /* 0x0000000314037207 */ /* 0x000fe40004000000 */
[----:B---3--:R-:W-:-:S04]  /*12a0*/  ISETP.NE.AND P1, PT, R8, 0x1, PT ;  /* 0x000000010800780c */ /* 0x008fc80003f25270 */
[----:B------:R-:W-:-:S05]  /*12b0*/  SEL R4, R21, R4, !P1 ;  /* 0x0000000415047207 */ /* 0x000fca0004800000 */
[----:B------:R-:W-:Y:S02]  /*12c0*/  IMAD.IADD R5, R3, 0x1, -R4 ;  /* 0x0000000103057824 */ /* 0x000fe400078e0a04 */
[----:B------:R-:W-:Y:S02]  /*12d0*/  IMAD.IADD R3, R4, 0x1, -R3 ;  /* 0x0000000104037824 */ /* 0x000fe400078e0a03 */
[----:B------:R-:W-:Y:S02]  /*12e0*/  IMAD R21, R5, R8, R21 ;  /* 0x0000000805157224 */ /* 0x000fe400078e0215 */
[----:B------:R-:W-:-:S07]  /*12f0*/  IMAD R20, R3, R2, R20 ;  /* 0x0000000203147224 */ /* 0x000fce00078e0214 */
.L_x_16:
[----:B------:R-:W-:Y:S01]  /*1300*/  BAR.SYNC.DEFER_BLOCKING 0x0 ;  /* 0x0000000000007b1d */ /* 0x000fe20000010000 */
[----:B------:R-:W-:Y:S01]  /*1310*/  UISETP.NE.AND UP1, UPT, UR8, 0x2, UPT ;  /* 0x000000020800788c */ /* 0x000fe2000bf25270 */
[----:B------:R-:W-:Y:S02]  /*1320*/  ISETP.NE.OR P5, PT, R0, 0x2, !P5 ;  /* 0x000000020000780c */ /* 0x000fe40006fa5670 */
[----:B------:R-:W-:-:S06]  /*1330*/  LOP3.LUT R2, R185, 0x1f, RZ, 0xc0, !PT ;  /* 0x0000001fb9027812 */ /* 0x000fcc00078ec0ff */
[----:B------:R-:W-:Y:S05]  /*1340*/  BRA.U UP1, `(.L_x_17) ;  /* 0x0000001101387547 */ /* 0x000fea000b800000 */
[----:B------:R-:W1:Y:S01]  /*1350*/  LDCU UR13, c[0x0][0x38c] ;  /* 0x00007180ff0d77ac */ /* 0x000e620008000800 */
[----:B------:R-:W2:Y:S01]  /*1360*/  LDC R9, c[0x0][0x370] ;  /* 0x0000dc00ff097b82 */ /* 0x000ea20000000800 */
[----:B------:R-:W-:Y:S01]  /*1370*/  PLOP3.LUT P1, PT, PT, PT, UP2, 0x80, 0x8 ;  /* 0x000000000008781c */ /* 0x000fe20003f2f028 */
[----:B------:R-:W-:Y:S01]  /*1380*/  IMAD.MOV.U32 R15, RZ, RZ, 0x1 ;  /* 0x00000001ff0f7424 */ /* 0x000fe200078e00ff */
[----:B------:R-:W-:Y:S01]  /*1390*/  ISETP.EQ.OR P4, PT, R2, RZ, P5 ;  /* 0x000000ff0200720c */ /* 0x000fe20002f82670 */
[----:B------:R-:W-:Y:S01]  /*13a0*/  IMAD.MOV.U32 R14, RZ, RZ, RZ ;  /* 0x000000ffff0e7224 */ /* 0x000fe200078e00ff */
[----:B------:R-:W-:Y:S02]  /*13b0*/  PLOP3.LUT P1, PT, P1, PT, PT, 0x8, 0x80 ;  /* 0x000000000080781c */ /* 0x000fe40000f2e170 */
[----:B------:R-:W-:Y:S01]  /*13c0*/  CS2R R12, SRZ ;  /* 0x00000000000c7805 */ /* 0x000fe2000001ff00 */
[----:B------:R-:W-:Y:S01]  /*13d0*/  IMAD.MOV.U32 R10, RZ, RZ, 0x1 ;  /* 0x00000001ff0a7424 */ /* 0x000fe200078e00ff */
[----:B------:R-:W4:Y:S01]  /*13e0*/  LDC R0, c[0x0][0x374] ;  /* 0x0000dd00ff007b82 */ /* 0x000f220000000800 */
[----:B------:R-:W2:Y:S01]  /*13f0*/  LDCU.64 UR22, c[0x0][0x348] ;  /* 0x00006900ff1677ac */ /* 0x000ea20008000a00 */
[----:B------:R-:W-:Y:S01]  /*1400*/  UMOV UR6, URZ ;  /* 0x000000ff00067c82 */ /* 0x000fe20008000000 */
[----:B-1----:R-:W-:-:S04]  /*1410*/  UIADD3 UR5, UPT, UPT, UR13, 0x7f, URZ ;  /* 0x0000007f0d057890 */ /* 0x002fc8000fffe0ff */
[----:B------:R-:W-:-:S04]  /*1420*/  USHF.R.S32.HI UR4, URZ, 0x1f, UR5 ;  /* 0x0000001fff047899 */ /* 0x000fc80008011405 */
[----:B------:R-:W-:-:S04]  /*1430*/  ULEA.HI UR4, UR4, UR5, URZ, 0x7 ;  /* 0x0000000504047291 */ /* 0x000fc8000f8f38ff */
[----:B------:R-:W-:Y:S02]  /*1440*/  USHF.R.S32.HI UR15, URZ, 0x7, UR4 ;  /* 0x00000007ff0f7899 */ /* 0x000fe40008011404 */
[----:B------:R-:W-:Y:S02]  /*1450*/  UIADD3 UR4, UPT, UPT, UR13, -0x1, URZ ;  /* 0xffffffff0d047890 */ /* 0x000fe4000fffe0ff */
[----:B------:R-:W-:Y:S02]  /*1460*/  UISETP.LT.U32.AND UP0, UPT, UR15, 0x3, UPT ;  /* 0x000000030f00788c */ /* 0x000fe4000bf01070 */
[----:B------:R-:W-:Y:S02]  /*1470*/  UISETP.GE.U32.AND UP1, UPT, UR4, -0xff, UPT ;  /* 0xffffff010400788c */ /* 0x000fe4000bf26070 */
[----:B------:R-:W-:Y:S02]  /*1480*/  USEL UR14, UR15, 0x3, UP0 ;  /* 0x000000030f0e7887 */ /* 0x000fe40008000000 */
[----:B------:R-:W-:-:S02]  /*1490*/  UIADD3 UR13, UPT, UPT, UR13, 0xfe, URZ ;  /* 0x000000fe0d0d7890 */ /* 0x000fc4000fffe0ff */
[----:B------:R-:W-:Y:S02]  /*14a0*/  UIADD3 UR5, UPT, UPT, UR14, -0x1, URZ ;  /* 0xffffffff0e057890 */ /* 0x000fe4000fffe0ff */
[----:B------:R-:W-:-:S03]  /*14b0*/  UIADD3 UR7, UPT, UPT, UR15, -UR14, URZ ;  /* 0x8000000e0f077290 */ /* 0x000fc6000fffe0ff */
[----:B------:R-:W-:-:S04]  /*14c0*/  @UP1 UIADD3 UR5, UPT, UPT, UR14, URZ, URZ ;  /* 0x000000ff0e051290 */ /* 0x000fc8000fffe0ff */
[----:B--2---:R-:W-:-:S12]  /*14d0*/  UIADD3 UR5, UPT, UPT, UR5, 0x1, URZ ;  /* 0x0000000105057890 */ /* 0x004fd8000fffe0ff */
.L_x_35:
[----:B------:R-:W-:Y:S01]  /*14e0*/  UISETP.NE.AND UP0, UPT, UR37, URZ, UPT ;  /* 0x000000ff2500728c */ /* 0x000fe2000bf05270 */
[----:B------:R-:W1:Y:S08]  /*14f0*/  S2UR UR37, SR_CgaCtaId ;  /* 0x00000000002579c3 */ /* 0x000e700000008800 */
[----:B------:R-:W-:Y:S05]  /*1500*/  BRA.U UP0, `(.L_x_18) ;  /* 0x0000000100347547 */ /* 0x000fea000b800000 */
[----:B------:R-:W2:Y:S01]  /*1510*/  S2R R2, SR_CgaCtaId ;  /* 0x0000000000027919 */ /* 0x000ea20000008800 */
[----:B------:R-:W-:-:S04]  /*1520*/  MOV R3, 0x400 ;  /* 0x0000040000037802 */ /* 0x000fc80000000f00 */
[----:B--2---:R-:W-:Y:S02]  /*1530*/  LEA R3, R2, R3, 0x18 ;  /* 0x0000000302037211 */ /* 0x004fe400078ec0ff */
[----:B------:R-:W-:-:S03]  /*1540*/  SHF.L.U32 R2, R10, 0x1f, RZ ;  /* 0x0000001f0a027819 */ /* 0x000fc600000006ff */
[----:B------:R-:W-:-:S04]  /*1550*/  IMAD R3, R12, 0x8, R3 ;  /* 0x000000080c037824 */ /* 0x000fc800078e0203 */
[----:B------:R-:W2:Y:S02]  /*1560*/  SYNCS.PHASECHK.TRANS64.TRYWAIT P0, [R3+URZ+0xd0], R2 ;  /* 0x0000d002030075a7 */ /* 0x000ea400080011ff */
[----:B--2---:R-:W-:Y:S05]  /*1570*/  @!P0 BRA `(.L_x_19) ;  /* 0x0000009800688947 */ /* 0x004fea0003800000 */
.L_x_125:
[----:B------:R-:W-:Y:S01]  /*1580*/  VIADD R12, R12, 0x1 ;  /* 0x000000010c0c7836 */ /* 0x000fe20000000000 */
[----:B------:R2:W-:Y:S04]  /*1590*/  SYNCS.ARRIVE.TRANS64.A1T0 RZ, [R3+URZ+0xc0], RZ ;  /* 0x0000c0ff03ff79a7 */ /* 0x0005e800081000ff */
[----:B------:R-:W-:-:S04]  /*15a0*/  ISETP.NE.AND P0, PT, R12, 0x2, PT ;  /* 0x000000020c00780c */ /* 0x000fc80003f05270 */
[----:B------:R-:W-:Y:S02]  /*15b0*/  SEL R12, R12, RZ, P0 ;  /* 0x000000ff0c0c7207 */ /* 0x000fe40000000000 */
[----:B--2---:R-:W-:-:S04]  /*15c0*/  SEL R3, RZ, 0x1, P0 ;  /* 0x00000001ff037807 */ /* 0x004fc80000000000 */
[----:B------:R-:W-:-:S07]  /*15d0*/  LOP3.LUT R10, R10, R3, RZ, 0x3c, !PT ;  /* 0x000000030a0a7212 */ /* 0x000fce00078e3cff */
.L_x_18:
[----:B------:R-:W-:Y:S01]  /*15e0*/  UMOV UR4, 0x400 ;  /* 0x0000040000047882 */ /* 0x000fe20000000000 */
[----:B------:R-:W-:Y:S01]  /*15f0*/  SHF.L.U32 R2, R15, 0x1f, RZ ;  /* 0x0000001f0f027819 */ /* 0x000fe200000006ff */
[----:B-1----:R-:W-:Y:S01]  /*1600*/  ULEA UR4, UR37, UR4, 0x18 ;  /* 0x0000000425047291 */ /* 0x002fe2000f8ec0ff */
[----:B------:R-:W-:Y:S01]  /*1610*/  R2UR UR35, R21 ;  /* 0x00000000152372ca */ /* 0x000fe200000e0000 */
[----:B------:R-:W-:Y:S01]  /*1620*/  UISETP.GE.U32.AND UP0, UPT, UR13, 0xff, UPT ;  /* 0x000000ff0d00788c */ /* 0x000fe2000bf06070 */
[----:B------:R-:W-:Y:S01]  /*1630*/  R2UR UR11, R20 ;  /* 0x00000000140b72ca */ /* 0x000fe200000e0000 */
[----:B------:R-:W-:Y:S01]  /*1640*/  ULEA UR8, UR6, UR4, 0x3 ;  /* 0x0000000406087291 */ /* 0x000fe2000f8e18ff */
[----:B------:R-:W-:-:S08]  /*1650*/  UMOV UR24, URZ ;  /* 0x000000ff00187c82 */ /* 0x000fd00008000000 */
[----:B------:R1:W2:Y:S01]  /*1660*/  SYNCS.PHASECHK.TRANS64.TRYWAIT P0, [UR8+0x18], R2 ;  /* 0x00001802ff0075a7 */ /* 0x0002a20008001108 */
[----:B------:R-:W-:Y:S02]  /*1670*/  USHF.L.U32 UR35, UR35, 0x7, URZ ;  /* 0x0000000723237899 */ /* 0x000fe400080006ff */
[----:B------:R-:W-:Y:S01]  /*1680*/  USHF.L.U32 UR11, UR11, 0x8, URZ ;  /* 0x000000080b0b7899 */ /* 0x000fe200080006ff */
[----:B------:R-:W-:Y:S11]  /*1690*/  BRA.U !UP0, `(.L_x_20) ;  /* 0x0000000108a87547 */ /* 0x000ff6000b800000 */
[----:B------:R-:W-:Y:S01]  /*16a0*/  UMOV UR16, URZ ;  /* 0x000000ff00107c82 */ /* 0x000fe20008000000 */
[----:B------:R-:W-:-:S05]  /*16b0*/  UMOV UR17, UR6 ;  /* 0x0000000600117c82 */ /* 0x000fca0008000000 */
.L_x_25:
[----:B-1----:R-:W-:Y:S01]  /*16c0*/  ULEA UR33, UR17, UR4, 0x3 ;  /* 0x0000000411217291 */ /* 0x002fe2000f8e18ff */
[----:B--2---:R-:W-:Y:S01]  /*16d0*/  @!P5 MOV R3, 0xc000 ;  /* 0x0000c0000003d802 */ /* 0x004fe20000000f00 */
[----:B--2---:R-:W-:Y:S10]  /*16e0*/  @P0 BRA `(.L_x_21) ;  /* 0x00000000000c0947 */ /* 0x004ff40003800000 */
[----:B------:R-:W-:-:S04]  /*16f0*/  SHF.L.U32 R5, R15, 0x1f, RZ ;  /* 0x0000001f0f057819 */ /* 0x000fc800000006ff */
[----:B------:R-:W2:Y:S02]  /*1700*/  SYNCS.PHASECHK.TRANS64.TRYWAIT P0, [UR33+0x18], R5 ;  /* 0x00001805ff0075a7 */ /* 0x000ea40008001121 */
[----:B--2---:R-:W-:Y:S05]  /*1710*/  @!P0 BRA `(.L_x_22) ;  /* 0x0000009800148947 */ /* 0x004fea0003800000 */
.L_x_21:
[----:B------:R2:W-:Y:S01]  /*1720*/  @!P5 SYNCS.ARRIVE.TRANS64 RZ, [UR33], R3 ;  /* 0x00000003ffffd9a7 */ /* 0x0005e20008000021 */
[----:B------:R-:W-:Y:S04]  /*1730*/  BSSY.RECONVERGENT B0, `(.L_x_23) ;  /* 0x0000003000007945 */ /* 0x000fe80003800200 */
[----:B------:R-:W-:Y:S05]  /*1740*/  @P4 BRA `(.L_x_24) ;  /* 0x0000000000044947 */ /* 0x000fea0003800000 */
[----:B------:R-:W-:Y:S05]  /*1750*/  BPT.TRAP 0x1 ;  /* 0x000000040000795c */ /* 0x000fea0000300000 */
.L_x_24:
[----:B------:R-:W-:Y:S05]  /*1760*/  BSYNC.RECONVERGENT B0 ;  /* 0x0000000000007941 */ /* 0x000fea0003800200 */
.L_x_23:
[----:B------:R-:W-:Y:S02]  /*1770*/  UIADD3 UR6, UPT, UPT, UR17, 0x1, URZ ;  /* 0x0000000111067890 */ /* 0x000fe4000fffe0ff */
[----:B------:R-:W-:Y:S02]  /*1780*/  ULEA UR32, UR17, UR4, 0xe ;  /* 0x0000000411207291 */ /* 0x000fe4000f8e70ff */
[----:B------:R-:W-:Y:S02]  /*1790*/  UISETP.NE.AND UP0, UPT, UR6, 0x3, UPT ;  /* 0x000000030600788c */ /* 0x000fe4000bf05270 */
[----:B------:R-:W-:Y:S02]  /*17a0*/  UIADD3 UR26, UP1, UPT, UR22, 0x80, URZ ;  /* 0x00000080161a7890 */ /* 0x000fe4000ff3e0ff */
[----:B------:R-:W-:Y:S02]  /*17b0*/  USEL UR9, URZ, 0x1, UP0 ;  /* 0x00000001ff097887 */ /* 0x000fe40008000000 */
[----:B------:R-:W-:-:S02]  /*17c0*/  USEL UR6, UR6, URZ, UP0 ;  /* 0x000000ff06067287 */ /* 0x000fc40008000000 */
[----:B------:R-:W-:Y:S02]  /*17d0*/  UIADD3 UR20, UP0, UPT, UR22, 0x180, URZ ;  /* 0x0000018016147890 */ /* 0x000fe4000ff1e0ff */
[----:B------:R-:W-:Y:S01]  /*17e0*/  ULEA UR8, UR6, UR4, 0x3 ;  /* 0x0000000406087291 */ /* 0x000fe2000f8e18ff */
[----:B------:R-:W-:Y:S01]  /*17f0*/  LOP3.LUT R15, R15, UR9, RZ, 0x3c, !PT ;  /* 0x000000090f0f7c12 */ /* 0x000fe2000f8e3cff */
[----:B------:R-:W-:Y:S02]  /*1800*/  USHF.L.U32 UR34, UR16, 0x7, URZ ;  /* 0x0000000710227899 */ /* 0x000fe400080006ff */
[----:B------:R-:W-:Y:S01]  /*1810*/  UIADD3.X UR27, UPT, UPT, URZ, UR23, URZ, UP1, !UPT ;  /* 0x00000017ff1b7290 */ /* 0x000fe20008ffe4ff */
[----:B-1----:R-:W-:Y:S01]  /*1820*/  SHF.L.U32 R2, R15, 0x1f, RZ ;  /* 0x0000001f0f027819 */ /* 0x002fe200000006ff */
[----:B------:R-:W-:Y:S02]  /*1830*/  UIADD3 UR32, UPT, UPT, UR32, 0xc400, URZ ;  /* 0x0000c40020207890 */ /* 0x000fe4000fffe0ff */
[----:B------:R-:W-:Y:S01]  /*1840*/  UIADD3.X UR21, UPT, UPT, URZ, UR23, URZ, UP0, !UPT ;  /* 0x00000017ff157290 */ /* 0x000fe200087fe4ff */
[----:B------:R1:W1:Y:S01]  /*1850*/  SYNCS.PHASECHK.TRANS64.TRYWAIT P0, [UR8+0x18], R2 ;  /* 0x00001802ff0075a7 */ /* 0x0002620008001108 */
[----:B------:R-:W-:Y:S01]  /*1860*/  ULEA UR8, UR17, UR4, 0xf ;  /* 0x0000000411087291 */ /* 0x000fe2000f8e78ff */
[----:B------:R-:W-:Y:S01]  /*1870*/  UMOV UR18, 0x0 ;  /* 0x0000000000127882 */ /* 0x000fe20000000000 */
[----:B------:R-:W-:-:S02]  /*1880*/  UMOV UR19, 0x10000000 ;  /* 0x1000000000137882 */ /* 0x000fc40000000000 */
[----:B------:R-:W-:Y:S01]  /*1890*/  UIADD3 UR8, UPT, UPT, UR8, 0x18400, URZ ;  /* 0x0001840008087890 */ /* 0x000fe2000fffe0ff */
[----:B------:R1:W-:Y:S01]  /*18a0*/  UTMALDG.3D [UR32], [UR26], desc[UR18] ;  /* 0x000012201a0075b4 */ /* 0x0003e20008011000 */
[----:B------:R-:W-:Y:S01]  /*18b0*/  UMOV UR12, UR36 ;  /* 0x00000024000c7c82 */ /* 0x000fe20008000000 */
[----:B------:R-:W-:Y:S01]  /*18c0*/  UMOV UR9, UR33 ;  /* 0x0000002100097c82 */ /* 0x000fe20008000000 */
[----:B------:R-:W-:Y:S01]  /*18d0*/  UMOV UR10, UR34 ;  /* 0x00000022000a7c82 */ /* 0x000fe20008000000 */
[----:B------:R-:W-:Y:S01]  /*18e0*/  UIADD3 UR16, UPT, UPT, UR16, 0x1, URZ ;  /* 0x0000000110107890 */ /* 0x000fe2000fffe0ff */
[----:B------:R-:W-:Y:S01]  /*18f0*/  UMOV UR24, UR5 ;  /* 0x0000000500187c82 */ /* 0x000fe20008000000 */
[----:B------:R-:W-:Y:S02]  /*1900*/  UMOV UR17, UR6 ;  /* 0x0000000600117c82 */ /* 0x000fe40008000000 */
[----:B------:R1:W-:Y:S01]  /*1910*/  UTMALDG.3D [UR8], [UR20], desc[UR18] ;  /* 0x00001208140075b4 */ /* 0x0003e20008011000 */
[----:B------:R-:W-:-:S09]  /*1920*/  UISETP.NE.AND UP0, UPT, UR16, UR5, UPT ;  /* 0x000000051000728c */ /* 0x000fd2000bf05270 */
[----:B------:R-:W-:Y:S05]  /*1930*/  BRA.U UP0, `(.L_x_25) ;  /* 0xfffffffd00607547 */ /* 0x000fea000b83ffff */
.L_x_20:
[----:B-1----:R-:W-:Y:S01]  /*1940*/  ULEA UR8, UR6, UR4, 0x3 ;  /* 0x0000000406087291 */ /* 0x002fe2000f8e18ff */
[----:B------:R-:W-:Y:S01]  /*1950*/  SHF.L.U32 R2, R15, 0x1f, RZ ;  /* 0x0000001f0f027819 */ /* 0x000fe200000006ff */
[----:B------:R-:W-:Y:S01]  /*1960*/  @!P1 SYNCS.ARRIVE.TRANS64.A1T0 RZ, [UR4+0x78], RZ ;  /* 0x000078ffffff99a7 */ /* 0x000fe20008100004 */
[----:B------:R-:W-:-:S06]  /*1970*/  UISETP.GT.AND UP0, UPT, UR15, UR14, UPT ;  /* 0x0000000e0f00728c */ /* 0x000fcc000bf04270 */
[----:B--2---:R1:W2:Y:S03]  /*1980*/  SYNCS.PHASECHK.TRANS64.TRYWAIT P0, [UR8+0x18], R2 ;  /* 0x00001802ff0075a7 */ /* 0x0042a60008001108 */
[----:B------:R-:W-:Y:S05]  /*1990*/  BRA.U !UP0, `(.L_x_26) ;  /* 0x0000000108ac7547 */ /* 0x000fea000b800000 */
[----:B------:R-:W-:Y:S01]  /*19a0*/  UIADD3 UR21, UPT, UPT, UR7, UR24, URZ ;  /* 0x0000001807157290 */ /* 0x000fe2000fffe0ff */
[----:B------:R-:W-:-:S11]  /*19b0*/  UMOV UR25, UR6 ;  /* 0x0000000600197c82 */ /* 0x000fd60008000000 */
.L_x_31:
[----:B-1----:R-:W-:Y:S01]  /*19c0*/  ULEA UR17, UR25, UR4, 0x3 ;  /* 0x0000000419117291 */ /* 0x002fe2000f8e18ff */
[----:B--2---:R-:W-:Y:S01]  /*19d0*/  @!P5 MOV R3, 0xc000 ;  /* 0x0000c0000003d802 */ /* 0x004fe20000000f00 */
[----:B--2---:R-:W-:Y:S10]  /*19e0*/  @P0 BRA `(.L_x_27) ;  /* 0x00000000000c0947 */ /* 0x004ff40003800000 */
[----:B------:R-:W-:-:S04]  /*19f0*/  SHF.L.U32 R5, R15, 0x1f, RZ ;  /* 0x0000001f0f057819 */ /* 0x000fc800000006ff */
[----:B------:R-:W2:Y:S02]  /*1a00*/  SYNCS.PHASECHK.TRANS64.TRYWAIT P0, [UR17+0x18], R5 ;  /* 0x00001805ff0075a7 */ /* 0x000ea40008001111 */
[----:B--2---:R-:W-:Y:S05]  /*1a10*/  @!P0 BRA `(.L_x_28) ;  /* 0x00000094006c8947 */ /* 0x004fea0003800000 */
.L_x_27:
[----:B------:R2:W-:Y:S01]  /*1a20*/  @!P5 SYNCS.ARRIVE.TRANS64 RZ, [UR17], R3 ;  /* 0x00000003ffffd9a7 */ /* 0x0005e20008000011 */
[----:B------:R-:W-:Y:S04]  /*1a30*/  BSSY.RECONVERGENT B0, `(.L_x_29) ;  /* 0x0000003000007945 */ /* 0x000fe80003800200 */
[----:B------:R-:W-:Y:S05]  /*1a40*/  @P4 BRA `(.L_x_30) ;  /* 0x0000000000044947 */ /* 0x000fea0003800000 */
[----:B------:R-:W-:Y:S05]  /*1a50*/  BPT.TRAP 0x1 ;  /* 0x000000040000795c */ /* 0x000fea0000300000 */
.L_x_30:
[----:B------:R-:W-:Y:S05]  /*1a60*/  BSYNC.RECONVERGENT B0 ;  /* 0x0000000000007941 */ /* 0x000fea0003800200 */
.L_x_29:
        /* <DEDUP_REMOVED lines=10> */
[----:B------:R-:W-:Y:S01]  /*1b10*/  UIADD3 UR16, UPT, UPT, UR16, 0xc400, URZ ;  /* 0x0000c40010107890 */ /* 0x000fe2000fffe0ff */
[----:B-1----:R-:W-:Y:S01]  /*1b20*/  SHF.L.U32 R2, R15, 0x1f, RZ ;  /* 0x0000001f0f027819 */ /* 0x002fe200000006ff */
[----:B------:R-:W-:Y:S02]  /*1b30*/  UIADD3.X UR31, UPT, UPT, URZ, UR23, URZ, UP1, !UPT ;  /* 0x00000017ff1f7290 */ /* 0x000fe40008ffe4ff */
[----:B------:R-:W-:Y:S01]  /*1b40*/  UIADD3.X UR29, UPT, UPT, URZ, UR23, URZ, UP0, !UPT ;  /* 0x00000017ff1d7290 */ /* 0x000fe200087fe4ff */
[----:B------:R1:W1:Y:S01]  /*1b50*/  SYNCS.PHASECHK.TRANS64.TRYWAIT P0, [UR8+0x18], R2 ;  /* 0x00001802ff0075a7 */ /* 0x0002620008001108 */
[----:B------:R-:W-:Y:S01]  /*1b60*/  ULEA UR8, UR25, UR4, 0xf ;  /* 0x0000000419087291 */ /* 0x000fe2000f8e78ff */
[----:B------:R-:W-:Y:S01]  /*1b70*/  UMOV UR26, 0x0 ;  /* 0x00000000001a7882 */ /* 0x000fe20000000000 */
[----:B------:R-:W-:-:S02]  /*1b80*/  UMOV UR27, 0x10000000 ;  /* 0x10000000001b7882 */ /* 0x000fc40000000000 */
[----:B------:R-:W-:Y:S01]  /*1b90*/  UIADD3 UR8, UPT, UPT, UR8, 0x18400, URZ ;  /* 0x0001840008087890 */ /* 0x000fe2000fffe0ff */
[----:B------:R-:W-:Y:S01]  /*1ba0*/  UMOV UR19, UR35 ;  /* 0x0000002300137c82 */ /* 0x000fe20008000000 */
[----:B------:R-:W-:Y:S01]  /*1bb0*/  UMOV UR20, UR36 ;  /* 0x0000002400147c82 */ /* 0x000fe20008000000 */
[----:B------:R-:W-:Y:S01]  /*1bc0*/  UMOV UR12, UR36 ;  /* 0x00000024000c7c82 */ /* 0x000fe20008000000 */
[----:B------:R-:W-:Y:S01]  /*1bd0*/  UMOV UR9, UR17 ;  /* 0x0000001100097c82 */ /* 0x000fe20008000000 */
[----:B------:R-:W-:Y:S01]  /*1be0*/  UMOV UR10, UR18 ;  /* 0x00000012000a7c82 */ /* 0x000fe20008000000 */
[----:B------:R1:W-:Y:S01]  /*1bf0*/  UTMALDG.3D [UR16], [UR30], desc[UR26] ;  /* 0x00001a101e0075b4 */ /* 0x0003e20008011000 */
[----:B------:R-:W-:Y:S01]  /*1c00*/  UIADD3 UR24, UPT, UPT, UR24, 0x1, URZ ;  /* 0x0000000118187890 */ /* 0x000fe2000fffe0ff */
[----:B------:R-:W-:-:S03]  /*1c10*/  UMOV UR25, UR6 ;  /* 0x0000000600197c82 */ /* 0x000fc60008000000 */
[----:B------:R-:W-:Y:S01]  /*1c20*/  UISETP.NE.AND UP0, UPT, UR24, UR21, UPT ;  /* 0x000000151800728c */ /* 0x000fe2000bf05270 */
[----:B------:R1:W-:Y:S08]  /*1c30*/  UTMALDG.3D [UR8], [UR28], desc[UR26] ;  /* 0x00001a081c0075b4 */ /* 0x0003f00008011000 */
[----:B------:R-:W-:Y:S05]  /*1c40*/  BRA.U UP0, `(.L_x_31) ;  /* 0xfffffffd005c7547 */ /* 0x000fea000b83ffff */
.L_x_26:
[C---:B-1----:R-:W-:Y:S01]  /*1c50*/  LEA R2, R14.reuse, UR4, 0x3 ;  /* 0x000000040e027c11 */ /* 0x042fe2000f8e18ff */
[----:B------:R-:W-:Y:S01]  /*1c60*/  NOP ;  /* 0x0000000000007918 */ /* 0x000fe20000000000 */
[----:B--2---:R-:W-:Y:S02]  /*1c70*/  SHF.L.U32 R3, R13, 0x1f, RZ ;  /* 0x0000001f0d037819 */ /* 0x004fe400000006ff */
[----:B------:R-:W-:Y:S02]  /*1c80*/  LEA R4, R14, UR4, 0x4 ;  /* 0x000000040e047c11 */ /* 0x000fe4000f8e20ff */
[----:B------:R-:W1:Y:S02]  /*1c90*/  SYNCS.PHASECHK.TRANS64.TRYWAIT P0, [R2+URZ+0x80], R3 ;  /* 0x00008003020075a7 */ /* 0x000e6400080011ff */
[----:B-1----:R-:W-:Y:S05]  /*1ca0*/  @!P0 BRA `(.L_x_32) ;  /* 0x0000009000e08947 */ /* 0x002fea0003800000 */
.L_x_128:
[----:B------:R-:W2:Y:S01]  /*1cb0*/  LDS.128 R4, [R4+0xf0] ;  /* 0x0000f00004047984 */ /* 0x000ea20000000c00 */
[----:B---3--:R-:W-:Y:S01]  /*1cc0*/  ISETP.GE.AND P0, PT, R72, 0x1, PT ;  /* 0x000000014800780c */ /* 0x008fe20003f06270 */
[----:B-1----:R-:W-:Y:S01]  /*1cd0*/  VIADD R2, R2, 0x90 ;  /* 0x0000009002027836 */ /* 0x002fe20000000000 */
[----:B------:R-:W-:Y:S01]  /*1ce0*/  @!PT LDS RZ, [RZ] ;  /* 0x00000000fffff984 */ /* 0x000fe20000000800 */
[----:B------:R-:W-:Y:S01]  /*1cf0*/  @!PT LDS RZ, [RZ] ;  /* 0x00000000fffff984 */ /* 0x000fe20000000800 */
[----:B------:R-:W-:Y:S01]  /*1d00*/  @!PT LDS RZ, [RZ] ;  /* 0x00000000fffff984 */ /* 0x000fe20000000800 */
[----:B------:R-:W-:Y:S01]  /*1d10*/  @!PT LDS RZ, [RZ] ;  /* 0x00000000fffff984 */ /* 0x000fe20000000800 */
[----:B------:R1:W-:Y:S06]  /*1d20*/  MEMBAR.ALL.CTA ;  /* 0x0000000000007992 */ /* 0x0003ec0000008000 */
[----:B-1----:R-:W1:Y:S01]  /*1d30*/  FENCE.VIEW.ASYNC.S ;  /* 0x00000000000073c6 */ /* 0x002e620000000000 */
[----:B------:R-:W-:-:S04]  /*1d40*/  PRMT R2, RZ, 0x654, R2 ;  /* 0x00000654ff027816 */ /* 0x000fc80000000002 */
[----:B-1----:R1:W-:Y:S01]  /*1d50*/  SYNCS.ARRIVE.TRANS64.RED.A1T0 RZ, [R2+URZ], RZ ;  /* 0x000000ff02ff79a7 */ /* 0x0023e200081004ff */
[----:B--2---:R-:W-:-:S13]  /*1d60*/  LOP3.LUT P2, RZ, R6, 0x1, RZ, 0xc0, !PT ;  /* 0x0000000106ff7812 */ /* 0x004fda000784c0ff */
[----:B------:R-:W-:Y:S01]  /*1d70*/  @P2 SHF.R.U32.HI R3, RZ, 0x10, R5 ;  /* 0x00000010ff032819 */ /* 0x000fe20000011605 */
[----:B------:R-:W-:Y:S01]  /*1d80*/  VOTEU.ANY UP0, P2 ;  /* 0x0000000000ff7886 */ /* 0x000fe20001000100 */
[----:B------:R-:W-:Y:S02]  /*1d90*/  @P2 MOV R11, R4 ;  /* 0x00000004000b2202 */ /* 0x000fe40000000f00 */
[----:B------:R-:W-:Y:S02]  /*1da0*/  @P2 R2UR.BROADCAST UR8, R3 ;  /* 0x00000000030822ca */ /* 0x000fe400008e0000 */
[----:B------:R-:W-:-:S11]  /*1db0*/  @P2 LOP3.LUT R8, R5, 0xffff, RZ, 0xc0, !PT ;  /* 0x0000ffff05082812 */ /* 0x000fd600078ec0ff */
[----:B------:R-:W-:Y:S01]  /*1dc0*/  @UP0 UMOV UR36, UR8 ;  /* 0x0000000800240c82 */ /* 0x000fe20008000000 */
[----:B-1----:R-:W-:Y:S05]  /*1dd0*/  @!P0 BRA `(.L_x_33) ;  /* 0x0000000000b88947 */ /* 0x002fea0003800000 */
[----:B------:R-:W4:Y:S01]  /*1de0*/  LDC.64 R4, c[0x0][0xb18] ;  /* 0x0002c600ff047b82 */ /* 0x000f220000000a00 */
[----:B------:R-:W-:-:S07]  /*1df0*/  ISETP.NE.AND P3, PT, R72, 0x1, PT ;  /* 0x000000014800780c */ /* 0x000fce0003f65270 */
[----:B------:R-:W1:Y:S08]  /*1e00*/  LDC.64 R6, c[0x0][0xb10] ;  /* 0x0002c400ff067b82 */ /* 0x000e700000000a00 */
[----:B------:R-:W2:Y:S08]  /*1e10*/  LDC R16, c[0x0][0xb20] ;  /* 0x0002c800ff107b82 */ /* 0x000eb00000000800 */
[----:B------:R-:W3:Y:S01]  /*1e20*/  LDC R18, c[0x0][0xb0c] ;  /* 0x0002c300ff127b82 */ /* 0x000ee20000000800 */
[----:B----4-:R-:W-:Y:S01]  /*1e30*/  IMAD.HI.U32 R17, R0, R5, RZ ;  /* 0x0000000500117227 */ /* 0x010fe200078e00ff */
[----:B------:R-:W-:-:S03]  /*1e40*/  ISETP.NE.AND P0, PT, R4, 0x1, PT ;  /* 0x000000010400780c */ /* 0x000fc60003f05270 */
[----:B------:R-:W-:-:S03]  /*1e50*/  IMAD.HI.U32 R5, R8, R5, RZ ;  /* 0x0000000508057227 */ /* 0x000fc600078e00ff */
[----:B------:R-:W4:Y:S01]  /*1e60*/  LDC.64 R2, c[0x0][0xb28] ;  /* 0x0002ca00ff027b82 */ /* 0x000f220000000a00 */
[----:B-1----:R-:W-:-:S04]  /*1e70*/  IMAD.HI.U32 R20, R9, R6, RZ ;  /* 0x0000000609147227 */ /* 0x002fc800078e00ff */
[----:B------:R-:W-:Y:S01]  /*1e80*/  IMAD.HI.U32 R22, R11, R6, RZ ;  /* 0x000000060b167227 */ /* 0x000fe200078e00ff */
[----:B------:R-:W-:Y:S02]  /*1e90*/  SHF.R.U32.HI R20, RZ, R7, R20 ;  /* 0x00000007ff147219 */ /* 0x000fe40000011614 */
[-C--:B--2---:R-:W-:Y:S02]  /*1ea0*/  SHF.R.U32.HI R17, RZ, R16.reuse, R17 ;  /* 0x00000010ff117219 */ /* 0x084fe40000011611 */
[----:B------:R-:W-:Y:S02]  /*1eb0*/  SHF.R.U32.HI R5, RZ, R16, R5 ;  /* 0x00000010ff057219 */ /* 0x000fe40000011605 */
[----:B------:R-:W-:Y:S02]  /*1ec0*/  SEL R17, R0, R17, !P0 ;  /* 0x0000001100117207 */ /* 0x000fe40004000000 */
[----:B------:R-:W-:Y:S02]  /*1ed0*/  SHF.R.U32.HI R22, RZ, R7, R22 ;  /* 0x00000007ff167219 */ /* 0x000fe40000011616 */
[----:B---3--:R-:W-:-:S02]  /*1ee0*/  ISETP.NE.AND P1, PT, R18, 0x1, PT ;  /* 0x000000011200780c */ /* 0x008fc40003f25270 */
[----:B------:R-:W-:Y:S02]  /*1ef0*/  SEL R5, R8, R5, !P0 ;  /* 0x0000000508057207 */ /* 0x000fe40004000000 */
[----:B------:R-:W-:Y:S02]  /*1f00*/  SEL R19, R9, R20, !P1 ;  /* 0x0000001409137207 */ /* 0x000fe40004800000 */
[----:B------:R-:W-:Y:S01]  /*1f10*/  SEL R7, R11, R22, !P1 ;  /* 0x000000160b077207 */ /* 0x000fe20004800000 */
[----:B----4-:R-:W-:-:S04]  /*1f20*/  IMAD.HI.U32 R20, R17, R2, RZ ;  /* 0x0000000211147227 */ /* 0x010fc800078e00ff */
[----:B------:R-:W-:Y:S01]  /*1f30*/  IMAD.HI.U32 R6, R19, R2, RZ ;  /* 0x0000000213067227 */ /* 0x000fe200078e00ff */
[----:B------:R-:W-:-:S04]  /*1f40*/  @P3 SHF.R.U32.HI R17, RZ, R3, R20 ;  /* 0x00000003ff113219 */ /* 0x000fc80000011614 */
[----:B------:R-:W-:Y:S01]  /*1f50*/  @P3 SHF.R.U32.HI R19, RZ, R3, R6 ;  /* 0x00000003ff133219 */ /* 0x000fe20000011606 */
[----:B------:R-:W-:-:S04]  /*1f60*/  IMAD R17, R72, R17, RZ ;  /* 0x0000001148117224 */ /* 0x000fc800078e02ff */
[----:B------:R-:W-:Y:S01]  /*1f70*/  IMAD R6, R72, R19, RZ ;  /* 0x0000001348067224 */ /* 0x000fe200078e02ff */
[C---:B------:R-:W-:Y:S02]  /*1f80*/  ISETP.GE.AND P0, PT, R5.reuse, R17, PT ;  /* 0x000000110500720c */ /* 0x040fe40003f06270 */
[----:B------:R-:W-:Y:S02]  /*1f90*/  IADD3 R17, PT, PT, -R5, RZ, RZ ;  /* 0x000000ff05117210 */ /* 0x000fe40007ffe1ff */
[----:B------:R-:W-:Y:S01]  /*1fa0*/  ISETP.GE.OR P0, PT, R7, R6, P0 ;  /* 0x000000060700720c */ /* 0x000fe20000706670 */
[----:B------:R-:W-:-:S04]  /*1fb0*/  IMAD.HI.U32 R6, R5, R2, RZ ;  /* 0x0000000205067227 */ /* 0x000fc800078e00ff */
[----:B------:R-:W-:Y:S01]  /*1fc0*/  IMAD R8, R4, R17, R8 ;  /* 0x0000001104087224 */ /* 0x000fe200078e0208 */
[----:B------:R-:W-:-:S04]  /*1fd0*/  SHF.R.U32.HI R6, RZ, R3, R6 ;  /* 0x00000003ff067219 */ /* 0x000fc80000011606 */
[----:B------:R-:W-:-:S03]  /*1fe0*/  SEL R6, R5, R6, !P3 ;  /* 0x0000000605067207 */ /* 0x000fc60005800000 */
[----:B------:R-:W-:-:S04]  /*1ff0*/  @!P0 IMAD.HI.U32 R16, R7, R2, RZ ;  /* 0x0000000207108227 */ /* 0x000fc800078e00ff */
[----:B------:R-:W-:Y:S01]  /*2000*/  IMAD.MOV R2, RZ, RZ, -R6 ;  /* 0x000000ffff027224 */ /* 0x000fe200078e0a06 */
[----:B------:R-:W-:-:S03]  /*2010*/  @!P0 SHF.R.U32.HI R16, RZ, R3, R16 ;  /* 0x00000003ff108219 */ /* 0x000fc60000011610 */
[----:B------:R-:W-:Y:S01]  /*2020*/  IMAD R2, R72, R2, R5 ;  /* 0x0000000248027224 */ /* 0x000fe200078e0205 */
        /* <DEDUP_REMOVED lines=9> */
.L_x_33:
[----:B------:R-:W1:Y:S02]  /*20c0*/  LDCU UR8, c[0x0][0xb30] ;  /* 0x00016600ff0877ac */ /* 0x000e640008000800 */
[----:B-1----:R-:W-:-:S09]  /*20d0*/  UISETP.NE.AND UP0, UPT, UR8, 0x1, UPT ;  /* 0x000000010800788c */ /* 0x002fd2000bf05270 */
[----:B------:R-:W-:Y:S05]  /*20e0*/  BRA.U UP0, `(.L_x_34) ;  /* 0x0000000100407547 */ /* 0x000fea000b800000 */
[----:B------:R-:W1:Y:S08]  /*20f0*/  LDC.64 R4, c[0x0][0xb10] ;  /* 0x0002c400ff047b82 */ /* 0x000e700000000a00 */
[----:B------:R-:W2:Y:S08]  /*2100*/  LDC.64 R2, c[0x0][0xb18] ;  /* 0x0002c600ff027b82 */ /* 0x000eb00000000a00 */
[----:B------:R-:W3:Y:S08]  /*2110*/  LDC R6, c[0x0][0xb20] ;  /* 0x0002c800ff067b82 */ /* 0x000ef00000000800 */
[----:B------:R-:W4:Y:S01]  /*2120*/  LDC R16, c[0x0][0xb0c] ;  /* 0x0002c300ff107b82 */ /* 0x000f220000000800 */
[----:B-1----:R-:W-:-:S05]  /*2130*/  IMAD.HI.U32 R4, R11, R4, RZ ;  /* 0x000000040b047227 */ /* 0x002fca00078e00ff */
[----:B------:R-:W-:Y:S01]  /*2140*/  SHF.R.U32.HI R4, RZ, R5, R4 ;  /* 0x00000005ff047219 */ /* 0x000fe20000011604 */
[----:B--2---:R-:W-:Y:S01]  /*2150*/  IMAD.HI.U32 R3, R8, R3, RZ ;  /* 0x0000000308037227 */ /* 0x004fe200078e00ff */
[----:B------:R-:W-:-:S04]  /*2160*/  ISETP.NE.AND P0, PT, R2, 0x1, PT ;  /* 0x000000010200780c */ /* 0x000fc80003f05270 */
[----:B---3--:R-:W-:-:S04]  /*2170*/  SHF.R.U32.HI R3, RZ, R6, R3 ;  /* 0x00000006ff037219 */ /* 0x008fc80000011603 */
[----:B------:R-:W-:Y:S02]  /*2180*/  SEL R3, R8, R3, !P0 ;  /* 0x0000000308037207 */ /* 0x000fe40004000000 */
[----:B----4-:R-:W-:-:S04]  /*2190*/  ISETP.NE.AND P1, PT, R16, 0x1, PT ;  /* 0x000000011000780c */ /* 0x010fc80003f25270 */
[----:B------:R-:W-:-:S05]  /*21a0*/  SEL R4, R11, R4, !P1 ;  /* 0x000000040b047207 */ /* 0x000fca0004800000 */
[----:B------:R-:W-:Y:S02]  /*21b0*/  IMAD.IADD R5, R3, 0x1, -R4 ;  /* 0x0000000103057824 */ /* 0x000fe400078e0a04 */
[----:B------:R-:W-:Y:S02]  /*21c0*/  IMAD.IADD R3, R4, 0x1, -R3 ;  /* 0x0000000104037824 */ /* 0x000fe400078e0a03 */
[----:B------:R-:W-:Y:S02]  /*21d0*/  IMAD R11, R5, R16, R11 ;  /* 0x00000010050b7224 */ /* 0x000fe400078e020b */
[----:B------:R-:W-:-:S07]  /*21e0*/  IMAD R8, R3, R2, R8 ;  /* 0x0000000203087224 */ /* 0x000fce00078e0208 */
.L_x_34:
[----:B------:R-:W-:Y:S01]  /*21f0*/  VIADD R14, R14, 0x1 ;  /* 0x000000010e0e7836 */ /* 0x000fe20000000000 */
[----:B------:R-:W-:Y:S01]  /*2200*/  PLOP3.LUT P1, PT, PT, PT, PT, 0x80, 0x8 ;  /* 0x000000000008781c */ /* 0x000fe20003f2f070 */
[----:B------:R-:W-:Y:S02]  /*2210*/  IMAD.IADD R21, R11, 0x1, R170 ;  /* 0x000000010b157824 */ /* 0x000fe400078e02aa */
[----:B------:R-:W-:Y:S01]  /*2220*/  IMAD.IADD R20, R8, 0x1, R147 ;  /* 0x0000000108147824 */ /* 0x000fe200078e0293 */
[----:B------:R-:W-:-:S04]  /*2230*/  ISETP.NE.AND P0, PT, R14, 0x2, PT ;  /* 0x000000020e00780c */ /* 0x000fc80003f05270 */
[----:B------:R-:W-:Y:S02]  /*2240*/  SEL R2, RZ, 0x1, P0 ;  /* 0x00000001ff027807 */ /* 0x000fe40000000000 */
[----:B------:R-:W-:Y:S02]  /*2250*/  SEL R14, R14, RZ, P0 ;  /* 0x000000ff0e0e7207 */ /* 0x000fe40000000000 */
[----:B------:R-:W-:Y:S01]  /*2260*/  LOP3.LUT R13, R13, R2, RZ, 0x3c, !PT ;  /* 0x000000020d0d7212 */ /* 0x000fe200078e3cff */
[----:B------:R-:W-:Y:S06]  /*2270*/  @P2 BRA `(.L_x_35) ;  /* 0xfffffff000982947 */ /* 0x000fec000383ffff */
[----:B------:R-:W-:Y:S01]  /*2280*/  UIADD3 UR4, UPT, UPT, UR4, 0x18, URZ ;  /* 0x0000001804047890 */ /* 0x000fe2000fffe0ff */
[----:B------:R-:W-:-:S03]  /*2290*/  SHF.L.U32 R3, R15, 0x1f, RZ ;  /* 0x0000001f0f037819 */ /* 0x000fc600000006ff */
[----:B------:R-:W-:-:S09]  /*22a0*/  ULEA UR5, UR6, UR4, 0x3 ;  /* 0x0000000406057291 */ /* 0x000fd2000f8e18ff */
[----:B------:R-:W1:Y:S02]  /*22b0*/  SYNCS.PHASECHK.TRANS64.TRYWAIT P0, [UR5], R3 ;  /* 0x00000003ff0075a7 */ /* 0x000e640008001105 */
[----:B-1----:R-:W-:Y:S05]  /*22c0*/  @!P0 BRA `(.L_x_36) ;  /* 0x0000008c006c8947 */ /* 0x002fea0003800000 */
.L_x_130:
[----:B------:R-:W-:-:S04]  /*22d0*/  UIADD3 UR6, UPT, UPT, UR6, 0x1, URZ ;  /* 0x0000000106067890 */ /* 0x000fc8000fffe0ff */
[----:B------:R-:W-:-:S04]  /*22e0*/  UISETP.NE.AND UP0, UPT, UR6, 0x3, UPT ;  /* 0x000000030600788c */ /* 0x000fc8000bf05270 */
[----:B------:R-:W-:Y:S02]  /*22f0*/  USEL UR7, URZ, 0x1, UP0 ;  /* 0x00000001ff077887 */ /* 0x000fe40008000000 */
[----:B------:R-:W-:-:S04]  /*2300*/  USEL UR6, UR6, URZ, UP0 ;  /* 0x000000ff06067287 */ /* 0x000fc80008000000 */
[----:B------:R-:W-:Y:S01]  /*2310*/  ULEA UR5, UR6, UR4, 0x3 ;  /* 0x0000000406057291 */ /* 0x000fe2000f8e18ff */
[----:B------:R-:W-:-:S04]  /*2320*/  LOP3.LUT R15, R15, UR7, RZ, 0x3c, !PT ;  /* 0x000000070f0f7c12 */ /* 0x000fc8000f8e3cff */
[----:B-1----:R-:W-:-:S04]  /*2330*/  SHF.L.U32 R3, R15, 0x1f, RZ ;  /* 0x0000001f0f037819 */ /* 0x002fc800000006ff */
[----:B------:R-:W1:Y:S02]  /*2340*/  SYNCS.PHASECHK.TRANS64.TRYWAIT P0, [UR5], R3 ;  /* 0x00000003ff0075a7 */ /* 0x000e640008001105 */
[----:B-1----:R-:W-:Y:S05]  /*2350*/  @!P0 BRA `(.L_x_37) ;  /* 0x0000008c00608947 */ /* 0x002fea0003800000 */
.L_x_132:
[----:B------:R-:W-:-:S04]  /*2360*/  UIADD3 UR6, UPT, UPT, UR6, 0x1, URZ ;  /* 0x0000000106067890 */ /* 0x000fc8000fffe0ff */
[----:B------:R-:W-:-:S04]  /*2370*/  UISETP.NE.AND UP0, UPT, UR6, 0x3, UPT ;  /* 0x000000030600788c */ /* 0x000fc8000bf05270 */
[----:B------:R-:W-:Y:S02]  /*2380*/  USEL UR5, URZ, 0x1, UP0 ;  /* 0x00000001ff057887 */ /* 0x000fe40008000000 */
[----:B------:R-:W-:-:S04]  /*2390*/  USEL UR6, UR6, URZ, UP0 ;  /* 0x000000ff06067287 */ /* 0x000fc80008000000 */
[----:B------:R-:W-:Y:S01]  /*23a0*/  ULEA UR6, UR6, UR4, 0x3 ;  /* 0x0000000406067291 */ /* 0x000fe2000f8e18ff */
[----:B-1----:R-:W-:-:S04]  /*23b0*/  LOP3.LUT R3, R15, UR5, RZ, 0x3c, !PT ;  /* 0x000000050f037c12 */ /* 0x002fc8000f8e3cff */
[----:B------:R-:W-:Y:S01]  /*23c0*/  SHF.L.U32 R3, R3, 0x1f, RZ ;  /* 0x0000001f03037819 */ /* 0x000fe200000006ff */
[----:B----4-:R-:W-:-:S07]  /*23d0*/  IMAD.U32 R0, RZ, RZ, UR6 ;  /* 0x00000006ff007e24 */ /* 0x010fce000f8e00ff */
.L_x_38:
[----:B-1----:R1:W2:Y:S02]  /*23e0*/  SYNCS.PHASECHK.TRANS64.TRYWAIT P0, [R0+URZ], R3 ;  /* 0x00000003000075a7 */ /* 0x0022a400080011ff */
[----:B--2---:R-:W-:Y:S05]  /*23f0*/  @!P0 NANOSLEEP.SYNCS 0x989680 ;  /* 0x009896800000895d */ /* 0x004fea0003900000 */
[----:B------:R-:W2:Y:S02]  /*2400*/  @!P0 SYNCS.PHASECHK.TRANS64 P0, [R0+URZ], R3 ;  /* 0x00000003000085a7 */ /* 0x000ea400080010ff */
[----:B--2---:R-:W-:Y:S05]  /*2410*/  @P0 EXIT ;  /* 0x000000000000094d */ /* 0x004fea0003800000 */
[----:B------:R-:W-:Y:S05]  /*2420*/  BRA `(.L_x_38) ;  /* 0xfffffffc00ec7947 */ /* 0x000fea000383ffff */
.L_x_17:
[----:B------:R-:W-:-:S04]  /*2430*/  UISETP.NE.AND UP1, UPT, UR37, URZ, UPT ;  /* 0x000000ff2500728c */ /* 0x000fc8000bf25270 */
[----:B------:R-:W-:-:S09]  /*2440*/  UISETP.NE.OR UP1, UPT, UR8, 0x1, UP1 ;  /* 0x000000010800788c */ /* 0x000fd20008f25670 */
[----:B------:R-:W-:Y:S05]  /*2450*/  BRA.U UP1, `(.L_x_39) ;  /* 0x0000000501487547 */ /* 0x000fea000b800000 */
[----:B------:R-:W-:Y:S01]  /*2460*/  ISETP.NE.AND P2, PT, R2, RZ, PT ;  /* 0x000000ff0200720c */ /* 0x000fe20003f45270 */
[----:B------:R-:W-:Y:S01]  /*2470*/  IMAD.MOV.U32 R12, RZ, RZ, 0x1 ;  /* 0x00000001ff0c7424 */ /* 0x000fe200078e00ff */
[----:B------:R-:W-:Y:S02]  /*2480*/  CS2R R10, SRZ ;  /* 0x00000000000a7805 */ /* 0x000fe4000001ff00 */
[----:B------:R-:W-:Y:S01]  /*2490*/  CS2R R8, SRZ ;  /* 0x0000000000087805 */ /* 0x000fe2000001ff00 */
[----:B------:R-:W-:Y:S01]  /*24a0*/  UMOV UR4, 0x400 ;  /* 0x0000040000047882 */ /* 0x000fe20000000000 */
[----:B------:R-:W-:Y:S01]  /*24b0*/  UMOV UR6, URZ ;  /* 0x000000ff00067c82 */ /* 0x000fe20008000000 */
[----:B------:R-:W-:-:S12]  /*24c0*/  ULEA UR37, UR37, UR4, 0x18 ;  /* 0x0000000425257291 */ /* 0x000fd8000f8ec0ff */
.L_x_43:
[----:B------:R-:W-:Y:S02]  /*24d0*/  LEA R0, R8, UR37, 0x3 ;  /* 0x0000002508007c11 */ /* 0x000fe4000f8e18ff */
[----:B------:R-:W-:-:S03]  /*24e0*/  SHF.L.U32 R5, R9, 0x1f, RZ ;  /* 0x0000001f09057819 */ /* 0x000fc600000006ff */
[----:B------:R-:W-:Y:S01]  /*24f0*/  VIADD R4, R0, 0xd0 ;  /* 0x000000d000047836 */ /* 0x000fe20000000000 */
[----:B------:R-:W1:Y:S02]  /*2500*/  SYNCS.PHASECHK.TRANS64.TRYWAIT P0, [R0+URZ+0xc0], R5 ;  /* 0x0000c005000075a7 */ /* 0x000e6400080011ff */
[----:B-1----:R-:W-:Y:S05]  /*2510*/  @!P0 BRA `(.L_x_40) ;  /* 0x0000008c00088947 */ /* 0x002fea0003800000 */
.L_x_133:
[----:B------:R-:W-:Y:S01]  /*2520*/  ULEA UR5, UR6, UR37, 0x3 ;  /* 0x0000002506057291 */ /* 0x000fe2000f8e18ff */
[----:B------:R-:W-:Y:S02]  /*2530*/  PRMT R4, RZ, 0x654, R4 ;  /* 0x00000654ff047816 */ /* 0x000fe40000000004 */
[----:B-1----:R-:W-:Y:S01]  /*2540*/  SHF.L.U32 R5, R12, 0x1f, RZ ;  /* 0x0000001f0c057819 */ /* 0x002fe200000006ff */
[----:B------:R-:W-:Y:S01]  /*2550*/  UIADD3 UR4, UPT, UPT, UR5, 0x80, URZ ;  /* 0x0000008005047890 */ /* 0x000fe2000fffe0ff */
[----:B------:R1:W-:Y:S05]  /*2560*/  SYNCS.ARRIVE.TRANS64.RED.A1T0 RZ, [R4+URZ], RZ ;  /* 0x000000ff04ff79a7 */ /* 0x0003ea00081004ff */
[----:B------:R-:W-:Y:S01]  /*2570*/  IMAD.U32 R7, RZ, RZ, UR4 ;  /* 0x00000004ff077e24 */ /* 0x000fe2000f8e00ff */
[----:B------:R-:W2:Y:S04]  /*2580*/  SYNCS.PHASECHK.TRANS64.TRYWAIT P0, [UR5+0x90], R5 ;  /* 0x00009005ff0075a7 */ /* 0x000ea80008001105 */
[----:B------:R-:W-:Y:S01]  /*2590*/  PRMT R6, R2, 0x654, R7 ;  /* 0x0000065402067816 */ /* 0x000fe20000000007 */
[----:B-1----:R-:W-:Y:S01]  /*25a0*/  @!P2 IMAD.MOV.U32 R4, RZ, RZ, 0x10 ;  /* 0x00000010ff04a424 */ /* 0x002fe200078e00ff */
[----:B--2---:R-:W-:Y:S06]  /*25b0*/  @!P0 BRA `(.L_x_41) ;  /* 0x0000008800f48947 */ /* 0x004fec0003800000 */
.L_x_135:
[----:B------:R-:W-:Y:S01]  /*25c0*/  ULEA UR4, UR6, UR37, 0x4 ;  /* 0x0000002506047291 */ /* 0x000fe2000f8e20ff */
[----:B------:R-:W-:Y:S01]  /*25d0*/  SEL R3, R6, R3, !P2 ;  /* 0x0000000306037207 */ /* 0x000fe20005000000 */
[----:B------:R-:W-:Y:S01]  /*25e0*/  UIADD3 UR5, UPT, UPT, UR5, 0x80, URZ ;  /* 0x0000008005057890 */ /* 0x000fe2000fffe0ff */
[----:B-1----:R-:W-:Y:S01]  /*25f0*/  LEA R0, R11, UR37, 0x3 ;  /* 0x000000250b007c11 */ /* 0x002fe2000f8e18ff */
[----:B------:R-:W-:Y:S01]  /*2600*/  UIADD3 UR4, UPT, UPT, UR4, 0xf0, URZ ;  /* 0x000000f004047890 */ /* 0x000fe2000fffe0ff */
[----:B------:R-:W-:Y:S01]  /*2610*/  SHF.L.U32 R5, R10, 0x1f, RZ ;  /* 0x0000001f0a057819 */ /* 0x000fe200000006ff */
[----:B------:R1:W-:Y:S01]  /*2620*/  @!P2 SYNCS.ARRIVE.TRANS64.RED RZ, [R3+URZ], R4 ;  /* 0x0000000403ffa9a7 */ /* 0x0003e200080004ff */
[----:B------:R-:W-:Y:S01]  /*2630*/  UIADD3 UR6, UPT, UPT, UR6, 0x1, URZ ;  /* 0x0000000106067890 */ /* 0x000fe2000fffe0ff */
[----:B------:R-:W-:-:S03]  /*2640*/  VIADD R8, R8, 0x1 ;  /* 0x0000000108087836 */ /* 0x000fc60000000000 */
[----:B------:R-:W-:Y:S02]  /*2650*/  UISETP.NE.AND UP0, UPT, UR6, 0x2, UPT ;  /* 0x000000020600788c */ /* 0x000fe4000bf05270 */
[----:B------:R-:W-:Y:S06]  /*2660*/  UGETNEXTWORKID.BROADCAST [UR4], [UR5] ;  /* 0x00000000040073ca */ /* 0x000fec0008000100 */
[----:B------:R-:W-:Y:S01]  /*2670*/  USEL UR4, URZ, 0x1, UP0 ;  /* 0x00000001ff047887 */ /* 0x000fe20008000000 */
[----:B------:R-:W-:Y:S01]  /*2680*/  ISETP.NE.AND P0, PT, R8, 0x2, PT ;  /* 0x000000020800780c */ /* 0x000fe20003f05270 */
[----:B------:R-:W-:Y:S01]  /*2690*/  USEL UR6, UR6, URZ, UP0 ;  /* 0x000000ff06067287 */ /* 0x000fe20008000000 */
[----:B------:R-:W2:Y:S03]  /*26a0*/  SYNCS.PHASECHK.TRANS64.TRYWAIT P1, [R0+URZ+0x80], R5 ;  /* 0x00008005000075a7 */ /* 0x000ea600080211ff */
[----:B------:R-:W-:Y:S01]  /*26b0*/  LOP3.LUT R12, R12, UR4, RZ, 0x3c, !PT ;  /* 0x000000040c0c7c12 */ /* 0x000fe2000f8e3cff */
[----:B-12---:R-:W-:Y:S07]  /*26c0*/  @!P1 BRA `(.L_x_42) ;  /* 0x0000008800c89947 */ /* 0x006fee0003800000 */
.L_x_136:
[C---:B------:R-:W-:Y:S01]  /*26d0*/  LEA R4, R11.reuse, UR37, 0x4 ;  /* 0x000000250b047c11 */ /* 0x040fe2000f8e20ff */
[----:B-1----:R-:W-:Y:S01]  /*26e0*/  VIADD R0, R0, 0x90 ;  /* 0x0000009000007836 */ /* 0x002fe20000000000 */
[----:B------:R-:W-:Y:S01]  /*26f0*/  SEL R8, R8, RZ, P0 ;  /* 0x000000ff08087207 */ /* 0x000fe20000000000 */
[----:B------:R-:W-:-:S03]  /*2700*/  VIADD R11, R11, 0x1 ;  /* 0x000000010b0b7836 */ /* 0x000fc60000000000 */
[----:B------:R-:W1:Y:S01]  /*2710*/  LDS.128 R4, [R4+0xf0] ;  /* 0x0000f00004047984 */ /* 0x000e620000000c00 */
[----:B------:R-:W-:Y:S02]  /*2720*/  PRMT R0, RZ, 0x654, R0 ;  /* 0x00000654ff007816 */ /* 0x000fe40000000000 */
[C---:B------:R-:W-:Y:S01]  /*2730*/  ISETP.NE.AND P1, PT, R11.reuse, 0x2, PT ;  /* 0x000000020b00780c */ /* 0x040fe20003f25270 */
[----:B------:R-:W-:Y:S01]  /*2740*/  @!PT LDS RZ, [RZ] ;  /* 0x00000000fffff984 */ /* 0x000fe20000000800 */
[----:B------:R-:W-:Y:S01]  /*2750*/  @!PT LDS RZ, [RZ] ;  /* 0x00000000fffff984 */ /* 0x000fe20000000800 */
[----:B------:R-:W-:Y:S01]  /*2760*/  @!PT LDS RZ, [RZ] ;  /* 0x00000000fffff984 */ /* 0x000fe20000000800 */
[----:B------:R-:W-:Y:S01]  /*2770*/  @!PT LDS RZ, [RZ] ;  /* 0x00000000fffff984 */ /* 0x000fe20000000800 */
[----:B------:R2:W-:Y:S06]  /*2780*/  MEMBAR.ALL.CTA ;  /* 0x0000000000007992 */ /* 0x0005ec0000008000 */
[----:B--2---:R-:W2:Y:S01]  /*2790*/  FENCE.VIEW.ASYNC.S ;  /* 0x00000000000073c6 */ /* 0x004ea20000000000 */
[----:B------:R-:W-:Y:S01]  /*27a0*/  SEL R11, R11, RZ, P1 ;  /* 0x000000ff0b0b7207 */ /* 0x000fe20000800000 */
[----:B--2---:R2:W-:Y:S01]  /*27b0*/  SYNCS.ARRIVE.TRANS64.RED.A1T0 RZ, [R0+URZ], RZ ;  /* 0x000000ff00ff79a7 */ /* 0x0045e200081004ff */
[----:B-1----:R-:W-:-:S02]  /*27c0*/  LOP3.LUT P3, RZ, R6, 0x1, RZ, 0xc0, !PT ;  /* 0x0000000106ff7812 */ /* 0x002fc4000786c0ff */
[----:B------:R-:W-:-:S04]  /*27d0*/  SEL R5, RZ, 0x1, P1 ;  /* 0x00000001ff057807 */ /* 0x000fc80000800000 */
[----:B------:R-:W-:Y:S02]  /*27e0*/  LOP3.LUT R10, R10, R5, RZ, 0x3c, !PT ;  /* 0x000000050a0a7212 */ /* 0x000fe400078e3cff */
[----:B--2---:R-:W-:-:S04]  /*27f0*/  SEL R0, RZ, 0x1, P0 ;  /* 0x00000001ff007807 */ /* 0x004fc80000000000 */
[----:B------:R-:W-:Y:S01]  /*2800*/  LOP3.LUT R9, R9, R0, RZ, 0x3c, !PT ;  /* 0x0000000009097212 */ /* 0x000fe200078e3cff */
[----:B------:R-:W-:Y:S06]  /*2810*/  @P3 BRA `(.L_x_43) ;  /* 0xfffffffc002c3947 */ /* 0x000fec000383ffff */
[----:B------:R-:W-:Y:S01]  /*2820*/  ULEA UR5, UR6, UR37, 0x3 ;  /* 0x0000002506057291 */ /* 0x000fe2000f8e18ff */
[----:B------:R-:W-:-:S08]  /*2830*/  SHF.L.U32 R3, R12, 0x1f, RZ ;  /* 0x0000001f0c037819 */ /* 0x000fd000000006ff */
[----:B------:R-:W1:Y:S02]  /*2840*/  SYNCS.PHASECHK.TRANS64 P0, [UR5+0x90], R3 ;  /* 0x00009003ff0075a7 */ /* 0x000e640008001005 */
[----:B-1----:R-:W-:Y:S05]  /*2850*/  @P0 BRA `(.L_x_44) ;  /* 0x0000000000080947 */ /* 0x002fea0003800000 */
[----:B------:R-:W1:Y:S02]  /*2860*/  SYNCS.PHASECHK.TRANS64.TRYWAIT P0, [UR5+0x90], R3 ;  /* 0x00009003ff0075a7 */ /* 0x000e640008001105 */
[----:B-1----:R-:W-:Y:S05]  /*2870*/  @!P0 BRA `(.L_x_45) ;  /* 0x0000008800708947 */ /* 0x002fea0003800000 */
.L_x_44:
[----:B------:R-:W-:-:S04]  /*2880*/  UIADD3 UR4, UPT, UPT, UR6, 0x1, URZ ;  /* 0x0000000106047890 */ /* 0x000fc8000fffe0ff */
[----:B------:R-:W-:-:S04]  /*2890*/  UISETP.NE.AND UP0, UPT, UR4, 0x2, UPT ;  /* 0x000000020400788c */ /* 0x000fc8000bf05270 */
[----:B------:R-:W-:Y:S02]  /*28a0*/  USEL UR7, URZ, 0x1, UP0 ;  /* 0x00000001ff077887 */ /* 0x000fe40008000000 */
[----:B------:R-:W-:-:S04]  /*28b0*/  USEL UR4, UR4, URZ, UP0 ;  /* 0x000000ff04047287 */ /* 0x000fc80008000000 */
[----:B------:R-:W-:Y:S01]  /*28c0*/  ULEA UR4, UR4, UR37, 0x3 ;  /* 0x0000002504047291 */ /* 0x000fe2000f8e18ff */
[----:B-1----:R-:W-:-:S04]  /*28d0*/  LOP3.LUT R3, R12, UR7, RZ, 0x3c, !PT ;  /* 0x000000070c037c12 */ /* 0x002fc8000f8e3cff */
[----:B------:R-:W-:-:S04]  /*28e0*/  SHF.L.U32 R0, R3, 0x1f, RZ ;  /* 0x0000001f03007819 */ /* 0x000fc800000006ff */
[----:B------:R-:W1:Y:S02]  /*28f0*/  SYNCS.PHASECHK.TRANS64 P0, [UR4+0x90], R0 ;  /* 0x00009000ff0075a7 */ /* 0x000e640008001004 */
[----:B-1----:R-:W-:Y:S05]  /*2900*/  @P0 EXIT ;  /* 0x000000000000094d */ /* 0x002fea0003800000 */
[----:B------:R-:W-:Y:S02]  /*2910*/  SHF.L.U32 R3, R3, 0x1f, RZ ;  /* 0x0000001f03037819 */ /* 0x000fe400000006ff */
[----:B------:R-:W-:-:S07]  /*2920*/  MOV R0, UR4 ;  /* 0x0000000400007c02 */ /* 0x000fce0008000f00 */
.L_x_46:
[----:B-1----:R1:W2:Y:S02]  /*2930*/  SYNCS.PHASECHK.TRANS64.TRYWAIT P0, [R0+URZ+0x90], R3 ;  /* 0x00009003000075a7 */ /* 0x0022a400080011ff */
[----:B--2---:R-:W-:Y:S05]  /*2940*/  @!P0 NANOSLEEP.SYNCS 0x989680 ;  /* 0x009896800000895d */ /* 0x004fea0003900000 */
[----:B------:R-:W2:Y:S02]  /*2950*/  @!P0 SYNCS.PHASECHK.TRANS64 P0, [R0+URZ+0x90], R3 ;  /* 0x00009003000085a7 */ /* 0x000ea400080010ff */
[----:B--2---:R-:W-:Y:S05]  /*2960*/  @P0 EXIT ;  /* 0x000000000000094d */ /* 0x004fea0003800000 */
[----:B------:R-:W-:Y:S05]  /*2970*/  BRA `(.L_x_46) ;  /* 0xfffffffc00ec7947 */ /* 0x000fea000383ffff */
.L_x_39:
[----:B------:R-:W-:-:S09]  /*2980*/  UISETP.NE.AND UP1, UPT, UR8, URZ, UPT ;  /* 0x000000ff0800728c */ /* 0x000fd2000bf25270 */
[----:B------:R-:W-:Y:S05]  /*2990*/  BRA.U UP1, `(.L_x_47) ;  /* 0x0000000d016c7547 */ /* 0x000fea000b800000 */
[----:B------:R-:W-:Y:S01]  /*29a0*/  UMOV UR4, 0x40 ;  /* 0x0000004000047882 */ /* 0x000fe20000000000 */
[----:B------:R-:W-:Y:S01]  /*29b0*/  NOP ;  /* 0x0000000000007918 */ /* 0x000fe20000000000 */
[----:B------:R-:W-:Y:S01]  /*29c0*/  ULEA UR4, UR37, UR4, 0x18 ;  /* 0x0000000425047291 */ /* 0x000fe2000f8ec0ff */
[----:B------:R-:W-:Y:S02]  /*29d0*/  UMOV UR5, 0x400 ;  /* 0x0000040000057882 */ /* 0x000fe40000000000 */
[----:B------:R-:W-:-:S06]  /*29e0*/  ULEA UR37, UR37, UR5, 0x18 ;  /* 0x0000000525257291 */ /* 0x000fcc000f8ec0ff */
[----:B------:R-:W1:Y:S02]  /*29f0*/  LDS.U8 R0, [UR4+0x1c] ;  /* 0x00001c04ff007984 */ /* 0x000e640008000000 */
[----:B-1----:R-:W-:-:S13]  /*2a00*/  ISETP.NE.AND P0, PT, R0, RZ, PT ;  /* 0x000000ff0000720c */ /* 0x002fda0003f05270 */
[----:B------:R-:W-:Y:S05]  /*2a10*/  @P0 BRA `(.L_x_48) ;  /* 0x0000000000580947 */ /* 0x000fea0003800000 */
[----:B------:R-:W-:-:S13]  /*2a20*/  ELECT P0, URZ, PT ;  /* 0x0000000000ff782f */ /* 0x000fda0003800000 */
[----:B------:R-:W-:Y:S05]  /*2a30*/  @!P0 BRA `(.L_x_49) ;  /* 0x0000000000608947 */ /* 0x000fea0003800000 */
[----:B------:R-:W-:Y:S01]  /*2a40*/  UMOV UR5, 0x10 ;  /* 0x0000001000057882 */ /* 0x000fe20000000000 */
[----:B------:R-:W-:Y:S01]  /*2a50*/  HFMA2 R0, -RZ, RZ, 0, 5.9604644775390625e-08 ;  /* 0x00000001ff007431 */ /* 0x000fe200000001ff */
[----:B------:R-:W-:-:S03]  /*2a60*/  MOV R2, 0xffff ;  /* 0x0000ffff00027802 */ /* 0x000fc60000000f00 */
[----:B------:R-:W-:Y:S04]  /*2a70*/  DEPBAR.LE SB1, 0x36 ;  /* 0x00009d800000791a */ /* 0x000fe80000000000 */
[----:B------:R-:W1:Y:S02]  /*2a80*/  UTCATOMSWS.FIND_AND_SET.ALIGN UP0, UR5, UR5 ;  /* 0x00000005000575e3 */ /* 0x000e640008000800 */
[----:B-1----:R-:W-:Y:S01]  /*2a90*/  MOV R3, UR5 ;  /* 0x0000000500037c02 */ /* 0x002fe20008000f00 */
[----:B------:R-:W-:Y:S06]  /*2aa0*/  BRA.U UP0, `(.L_x_50) ;  /* 0x0000000100187547 */ /* 0x000fec000b800000 */
.L_x_51:
[----:B------:R-:W-:Y:S05]  /*2ab0*/  NANOSLEEP 0x64 ;  /* 0x000000640000795d */ /* 0x000fea0003800000 */
[----:B------:R-:W-:-:S05]  /*2ac0*/  UMOV UR5, 0x10 ;  /* 0x0000001000057882 */ /* 0x000fca0000000000 */
[----:B------:R-:W-:Y:S04]  /*2ad0*/  DEPBAR.LE SB1, 0x36 ;  /* 0x00009d800000791a */ /* 0x000fe80000000000 */
[----:B------:R-:W1:Y:S02]  /*2ae0*/  UTCATOMSWS.FIND_AND_SET.ALIGN UP0, UR5, UR5 ;  /* 0x00000005000575e3 */ /* 0x000e640008000800 */
[----:B-1----:R-:W-:Y:S01]  /*2af0*/  MOV R3, UR5 ;  /* 0x0000000500037c02 */ /* 0x002fe20008000f00 */
[----:B------:R-:W-:Y:S05]  /*2b00*/  BRA.U !UP0, `(.L_x_51) ;  /* 0xfffffffd08e87547 */ /* 0x000fea000b83ffff */
.L_x_50:
[-C--:B------:R-:W-:Y:S02]  /*2b10*/  SHF.L.U32 R2, R2, R3.reuse, RZ ;  /* 0x0000000302027219 */ /* 0x080fe400000006ff */
[----:B------:R-:W-:Y:S01]  /*2b20*/  SHF.L.U32 R0, R0, R3, RZ ;  /* 0x0000000300007219 */ /* 0x000fe200000006ff */
[----:B------:R-:W-:Y:S02]  /*2b30*/  IMAD.SHL.U32 R3, R3, 0x20, RZ ;  /* 0x0000002003037824 */ /* 0x000fe400078e00ff */
[----:B------:R1:W-:Y:S04]  /*2b40*/  ATOMS.OR RZ, [UR4+0x14], R2 ;  /* 0x00001402ffff798c */ /* 0x0003e8000b000004 */
[----:B------:R1:W-:Y:S04]  /*2b50*/  ATOMS.OR RZ, [UR4+0x18], R0 ;  /* 0x00001800ffff798c */ /* 0x0003e8000b000004 */
[----:B------:R1:W-:Y:S01]  /*2b60*/  STS [UR37+0x110], R3 ;  /* 0x00011003ff007988 */ /* 0x0003e20008000825 */
[----:B------:R-:W-:Y:S05]  /*2b70*/  BRA `(.L_x_49) ;  /* 0x0000000000107947 */ /* 0x000fea0003800000 */
.L_x_48:
[----:B------:R-:W-:Y:S02]  /*2b80*/  MOV R0, 0xffffffff ;  /* 0xffffffff00007802 */ /* 0x000fe40000000f00 */
[----:B------:R-:W-:-:S03]  /*2b90*/  MOV R2, 0x2bc0 ;  /* 0x00002bc000027802 */ /* 0x000fc60000000f00 */
[----:B------:R1:W-:Y:S04]  /*2ba0*/  STS [UR37+0x110], R0 ;  /* 0x00011000ff007988 */ /* 0x0003e80008000825 */
[----:B-1-3-5:R-:W-:Y:S05]  /*2bb0*/  CALL.REL.NOINC `($__internal_1_$__cuda_sm10x_tcgen05_guardrail_trap_phase_invalid_during_alloc) ;  /* 0x0000008c00847944 */ /* 0x02afea0003c00000 */
.L_x_49:
[----:B------:R-:W-:Y:S05]  /*2bc0*/  WARPSYNC.ALL ;  /* 0x0000000000007948 */ /* 0x000fea0003800000 */
[----:B------:R-:W2:Y:S01]  /*2bd0*/  S2UR UR5, SR_CgaCtaId ;  /* 0x00000000000579c3 */ /* 0x000ea20000008800 */
[----:B------:R-:W-:Y:S01]  /*2be0*/  UMOV UR4, 0x400 ;  /* 0x0000040000047882 */ /* 0x000fe20000000000 */
[----:B------:R-:W-:-:S06]  /*2bf0*/  NOP ;  /* 0x0000000000007918 */ /* 0x000fcc0000000000 */
[----:B------:R-:W-:Y:S06]  /*2c00*/  BAR.ARV 0x6, 0xa0 ;  /* 0x0182800000007b1d */ /* 0x000fec0000002000 */
[----:B------:R-:W4:Y:S01]  /*2c10*/  LDCU UR7, c[0x0][0x38c] ;  /* 0x00007180ff0777ac */ /* 0x000f220008000800 */
[----:B------:R-:W-:Y:S01]  /*2c20*/  IMAD.MOV.U32 R11, RZ, RZ, 0x1 ;  /* 0x00000001ff0b7424 */ /* 0x000fe200078e00ff */
[----:B------:R-:W-:Y:S01]  /*2c30*/  CS2R R8, SRZ ;  /* 0x0000000000087805 */ /* 0x000fe2000001ff00 */
[----:B------:R-:W-:Y:S01]  /*2c40*/  IMAD.MOV.U32 R10, RZ, RZ, RZ ;  /* 0x000000ffff0a7224 */ /* 0x000fe200078e00ff */
[----:B------:R-:W3:Y:S01]  /*2c50*/  LDCU UR6, c[0x0][0x38c] ;  /* 0x00007180ff0677ac */ /* 0x000ee20008000800 */
[----:B------:R-:W-:Y:S01]  /*2c60*/  UMOV UR15, URZ ;  /* 0x000000ff000f7c82 */ /* 0x000fe20008000000 */
[----:B------:R-:W-:Y:S01]  /*2c70*/  UMOV UR14, URZ ;  /* 0x000000ff000e7c82 */ /* 0x000fe20008000000 */
[----:B--2---:R-:W-:Y:S01]  /*2c80*/  ULEA UR5, UR5, UR4, 0x18 ;  /* 0x0000000405057291 */ /* 0x004fe2000f8ec0ff */
[----:B------:R-:W-:Y:S01]  /*2c90*/  UMOV UR24, 0x0 ;  /* 0x0000000000187882 */ /* 0x000fe20000000000 */
[----:B------:R-:W-:-:S02]  /*2ca0*/  UMOV UR25, 0x8400490 ;  /* 0x0840049000197882 */ /* 0x000fc40000000000 */
[----:B------:R-:W-:Y:S02]  /*2cb0*/  UIADD3 UR10, UPT, UPT, UR5, 0xc400, URZ ;  /* 0x0000c400050a7890 */ /* 0x000fe4000fffe0ff */
[----:B------:R-:W-:Y:S02]  /*2cc0*/  UIADD3 UR11, UPT, UPT, UR5, 0x18400, URZ ;  /* 0x00018400050b7890 */ /* 0x000fe4000fffe0ff */
[----:B----4-:R-:W-:Y:S01]  /*2cd0*/  UIADD3 UR7, UPT, UPT, UR7, 0x7f, URZ ;  /* 0x0000007f07077890 */ /* 0x010fe2000fffe0ff */
[----:B-1----:R-:W1:Y:S01]  /*2ce0*/  LDS R0, [UR5+0x110] ;  /* 0x00011005ff007984 */ /* 0x002e620008000800 */
[----:B------:R-:W-:Y:S02]  /*2cf0*/  USHF.R.U32.HI UR10, URZ, 0x4, UR10 ;  /* 0x00000004ff0a7899 */ /* 0x000fe4000801160a */
[----:B------:R-:W-:Y:S02]  /*2d00*/  USHF.R.S32.HI UR4, URZ, 0x1f, UR7 ;  /* 0x0000001fff047899 */ /* 0x000fe40008011407 */
[----:B------:R-:W-:-:S02]  /*2d10*/  USHF.R.U32.HI UR11, URZ, 0x4, UR11 ;  /* 0x00000004ff0b7899 */ /* 0x000fc4000801160b */
[----:B------:R-:W-:Y:S02]  /*2d20*/  ULEA.HI UR4, UR4, UR7, URZ, 0x7 ;  /* 0x0000000704047291 */ /* 0x000fe4000f8f38ff */
[----:B------:R-:W-:Y:S02]  /*2d30*/  ULOP3.LUT UR10, UR10, 0x3fff, URZ, 0xc0, !UPT ;  /* 0x00003fff0a0a7892 */ /* 0x000fe4000f8ec0ff */
[----:B------:R-:W-:Y:S02]  /*2d40*/  USHF.R.S32.HI UR4, URZ, 0x7, UR4 ;  /* 0x00000007ff047899 */ /* 0x000fe40008011404 */
[----:B------:R-:W-:Y:S02]  /*2d50*/  ULOP3.LUT UR11, UR11, 0x3fff, URZ, 0xc0, !UPT ;  /* 0x00003fff0b0b7892 */ /* 0x000fe4000f8ec0ff */
[----:B------:R-:W-:Y:S01]  /*2d60*/  UISETP.LT.AND UP0, UPT, UR4, 0x1, UPT ;  /* 0x000000010400788c */ /* 0x000fe2000bf01270 */
[----:B------:R-:W-:Y:S01]  /*2d70*/  UMOV UR22, 0x0 ;  /* 0x0000000000167882 */ /* 0x000fe20000000000 */
[----:B------:R-:W-:-:S02]  /*2d80*/  UMOV UR23, 0x8400490 ;  /* 0x0840049000177882 */ /* 0x000fc40000000000 */
[----:B------:R-:W-:Y:S02]  /*2d90*/  USEL UR9, UR4, 0x1, !UP0 ;  /* 0x0000000104097887 */ /* 0x000fe4000c000000 */
[----:B------:R-:W-:Y:S02]  /*2da0*/  ULOP3.LUT UR10, UR10, 0x10000, URZ, 0xfc, !UPT ;  /* 0x000100000a0a7892 */ /* 0x000fe4000f8efcff */
[----:B------:R-:W-:Y:S02]  /*2db0*/  ULOP3.LUT UR11, UR11, 0x10000, URZ, 0xfc, !UPT ;  /* 0x000100000b0b7892 */ /* 0x000fe4000f8efcff */
[----:B------:R-:W-:Y:S02]  /*2dc0*/  UIADD3 UR9, UPT, UPT, -UR9, URZ, URZ ;  /* 0x000000ff09097290 */ /* 0x000fe4000fffe1ff */
[----:B---3--:R-:W-:Y:S01]  /*2dd0*/  UISETP.GE.AND UP3, UPT, UR6, 0x1, UPT ;  /* 0x000000010600788c */ /* 0x008fe2000bf66270 */
[----:B------:R-:W-:Y:S01]  /*2de0*/  UMOV UR20, 0x0 ;  /* 0x0000000000147882 */ /* 0x000fe20000000000 */
[----:B------:R-:W-:Y:S01]  /*2df0*/  UMOV UR21, 0x8400490 ;  /* 0x0840049000157882 */ /* 0x000fe20000000000 */
[----:B------:R-:W-:Y:S01]  /*2e00*/  UMOV UR18, 0x0 ;  /* 0x0000000000127882 */ /* 0x000fe20000000000 */
[----:B------:R-:W-:Y:S01]  /*2e10*/  UMOV UR19, 0x8400490 ;  /* 0x0840049000137882 */ /* 0x000fe20000000000 */
[----:B-1----:R-:W-:-:S15]  /*2e20*/  R2UR UR16, R0 ;  /* 0x00000000001072ca */ /* 0x002fde00000e0000 */
.L_x_58:
[----:B------:R-:W-:Y:S02]  /*2e30*/  LEA R0, R10, UR5, 0x3 ;  /* 0x000000050a007c11 */ /* 0x000fe4000f8e18ff */
[----:B------:R-:W-:Y:S02]  /*2e40*/  SHF.L.U32 R5, R9, 0x1f, RZ ;  /* 0x0000001f09057819 */ /* 0x000fe400000006ff */
[----:B------:R-:W-:Y:S01]  /*2e50*/  PLOP3.LUT P0, PT, PT, PT, UP3, 0x80, 0x8 ;  /* 0x000000000008781c */ /* 0x000fe20003f0f038 */
[----:B------:R-:W-:Y:S01]  /*2e60*/  VIADD R3, R0, 0x90 ;  /* 0x0000009000037836 */ /* 0x000fe20000000000 */
[----:B-1----:R-:W1:Y:S02]  /*2e70*/  SYNCS.PHASECHK.TRANS64.TRYWAIT P1, [R0+URZ+0x80], R5 ;  /* 0x00008005000075a7 */ /* 0x002e6400080211ff */
[----:B-1-3--:R-:W-:Y:S09]  /*2e80*/  @!P1 BRA `(.L_x_52) ;  /* 0x0000008400049947 */ /* 0x00aff20003800000 */
.L_x_138:
[----:B------:R-:W-:Y:S01]  /*2e90*/  LEA R4, R10, UR5, 0x4 ;  /* 0x000000050a047c11 */ /* 0x000fe2000f8e20ff */
[----:B------:R-:W-:Y:S01]  /*2ea0*/  @UP3 ULEA UR6, UR14, UR5, 0x3 ;  /* 0x000000050e063291 */ /* 0x000fe2000f8e18ff */
[----:B------:R-:W-:Y:S01]  /*2eb0*/  PLOP3.LUT P2, PT, PT, PT, PT, 0x80, 0x8 ;  /* 0x000000000008781c */ /* 0x000fe20003f4f070 */
[----:B------:R-:W-:Y:S01]  /*2ec0*/  ULEA UR7, UR15, UR5, 0x3 ;  /* 0x000000050f077291 */ /* 0x000fe2000f8e18ff */
[----:B------:R-:W-:Y:S01]  /*2ed0*/  PRMT R3, RZ, 0x654, R3 ;  /* 0x00000654ff037816 */ /* 0x000fe20000000003 */
[----:B------:R-:W-:Y:S01]  /*2ee0*/  ULEA UR8, UR15, UR16, 0x8 ;  /* 0x000000100f087291 */ /* 0x000fe2000f8e40ff */
[----:B-1----:R-:W1:Y:S01]  /*2ef0*/  LDS.128 R4, [R4+0xf0] ;  /* 0x0000f00004047984 */ /* 0x002e620000000c00 */
[----:B------:R-:W-:Y:S02]  /*2f00*/  @P0 SHF.L.U32 R2, R8, 0x1f, RZ ;  /* 0x0000001f08020819 */ /* 0x000fe400000006ff */
[----:B------:R-:W-:Y:S01]  /*2f10*/  SHF.L.U32 R0, R11, 0x1f, RZ ;  /* 0x0000001f0b007819 */ /* 0x000fe200000006ff */
[----:B------:R-:W-:Y:S01]  /*2f20*/  @!PT LDS RZ, [RZ] ;  /* 0x00000000fffff984 */ /* 0x000fe20000000800 */
[----:B------:R-:W-:Y:S01]  /*2f30*/  @!PT LDS RZ, [RZ] ;  /* 0x00000000fffff984 */ /* 0x000fe20000000800 */
[----:B------:R-:W-:Y:S01]  /*2f40*/  @!PT LDS RZ, [RZ] ;  /* 0x00000000fffff984 */ /* 0x000fe20000000800 */
[----:B------:R-:W-:Y:S01]  /*2f50*/  @!PT LDS RZ, [RZ] ;  /* 0x00000000fffff984 */ /* 0x000fe20000000800 */
[----:B------:R2:W-:Y:S06]  /*2f60*/  MEMBAR.ALL.CTA ;  /* 0x0000000000007992 */ /* 0x0005ec0000008000 */
[----:B--2---:R-:W2:Y:S02]  /*2f70*/  FENCE.VIEW.ASYNC.S ;  /* 0x00000000000073c6 */ /* 0x004ea40000000000 */
[----:B--2---:R2:W-:Y:S01]  /*2f80*/  SYNCS.ARRIVE.TRANS64.RED.A1T0 RZ, [R3+URZ], RZ ;  /* 0x000000ff03ff79a7 */ /* 0x0045e200081004ff */
[----:B------:R2:W3:Y:S01]  /*2f90*/  @P0 SYNCS.PHASECHK.TRANS64.TRYWAIT P2, [UR6], R2 ;  /* 0x00000002ff0005a7 */ /* 0x0004e20008041106 */
[----:B-1----:R-:W-:Y:S01]  /*2fa0*/  LOP3.LUT P1, RZ, R6, 0x1, RZ, 0xc0, !PT ;  /* 0x0000000106ff7812 */ /* 0x002fe2000782c0ff */
[----:B------:R-:W1:Y:S02]  /*2fb0*/  SYNCS.PHASECHK.TRANS64.TRYWAIT P0, [UR7+0xb0], R0 ;  /* 0x0000b000ff0075a7 */ /* 0x000e640008001107 */
[----:B-123--:R-:W-:Y:S10]  /*2fc0*/  @!P0 BRA `(.L_x_53) ;  /* 0x0000008000c88947 */ /* 0x00eff40003800000 */
.L_x_140:
[----:B------:R-:W-:Y:S01]  /*2fd0*/  IADD3 R10, PT, PT, R10, 0x1, RZ ;  /* 0x000000010a0a7810 */ /* 0x000fe20007ffe0ff */
[----:B------:R-:W-:Y:S06]  /*2fe0*/  BRA.U !UP3, `(.L_x_54) ;  /* 0x000000010bc07547 */ /* 0x000fec000b800000 */
[----:B------:R-:W-:Y:S01]  /*2ff0*/  UPLOP3.LUT UP4, UPT, UPT, UPT, UPT, 0x40, 0x4 ;  /* 0x000000000004789c */ /* 0x000fe20003f8e870 */
[----:B------:R-:W-:Y:S01]  /*3000*/  UMOV UR13, UR9 ;  /* 0x00000009000d7c82 */ /* 0x000fe20008000000 */
[----:B------:R-:W-:Y:S01]  /*3010*/  UMOV UR12, UR4 ;  /* 0x00000004000c7c82 */ /* 0x000fe20008000000 */
[----:B------:R-:W-:-:S08]  /*3020*/  UMOV UR17, UR14 ;  /* 0x0000000e00117c82 */ /* 0x000fd00008000000 */
.L_x_57:
[----:B------:R-:W-:Y:S02]  /*3030*/  UIADD3 UR13, UPT, UPT, UR13, 0x1, URZ ;  /* 0x000000010d0d7890 */ /* 0x000fe4000fffe0ff */
[----:B--2---:R-:W-:Y:S02]  /*3040*/  ULEA UR6, UR17, UR5, 0x3 ;  /* 0x0000000511067291 */ /* 0x004fe4000f8e18ff */
[----:B------:R-:W-:Y:S01]  /*3050*/  UISETP.NE.AND UP0, UPT, UR13, URZ, UPT ;  /* 0x000000ff0d00728c */ /* 0x000fe2000bf05270 */
[----:B---3--:R-:W-:Y:S10]  /*3060*/  @P2 BRA `(.L_x_55) ;  /* 0x00000000000c2947 */ /* 0x008ff40003800000 */
[----:B-1----:R-:W-:Y:S04]  /*3070*/  SHF.L.U32 R3, R8, 0x1f, RZ ;  /* 0x0000001f08037819 */ /* 0x002fe800000006ff */
[----:B------:R-:W1:Y:S02]  /*3080*/  SYNCS.PHASECHK.TRANS64.TRYWAIT P0, [UR6], R3 ;  /* 0x00000003ff0075a7 */ /* 0x000e640008001106 */
[----:B-1----:R-:W-:Y:S05]  /*3090*/  @!P0 BRA `(.L_x_56) ;  /* 0x0000008000ac8947 */ /* 0x002fea0003800000 */
.L_x_55:
[----:B------:R-:W-:Y:S01]  /*30a0*/  UISETP.NE.AND UP1, UPT, UR12, 0x1, UPT ;  /* 0x000000010c00788c */ /* 0x000fe2000bf25270 */
[----:B------:R-:W-:Y:S01]  /*30b0*/  PLOP3.LUT P2, PT, PT, PT, PT, 0x80, 0x8 ;  /* 0x000000000008781c */ /* 0x000fe20003f4f070 */
[----:B------:R-:W-:Y:S02]  /*30c0*/  UIADD3 UR14, UPT, UPT, UR17, 0x1, URZ ;  /* 0x00000001110e7890 */ /* 0x000fe4000fffe0ff */
[----:B------:R-:W-:Y:S02]  /*30d0*/  ULEA UR28, UR17, UR11, 0xb ;  /* 0x0000000b111c7291 */ /* 0x000fe4000f8e58ff */
[----:B------:R-:W-:Y:S01]  /*30e0*/  UISETP.NE.AND UP2, UPT, UR14, 0x3, UPT ;  /* 0x000000030e00788c */ /* 0x000fe2000bf45270 */
[----:B------:R-:W-:Y:S01]  /*30f0*/  PLOP3.LUT P0, PT, PT, PT, UP1, 0x80, 0x8 ;  /* 0x000000000008781c */ /* 0x000fe20003f0f018 */
[----:B------:R-:W-:Y:S02]  /*3100*/  UIADD3 UR40, UPT, UPT, UR28, 0x2, URZ ;  /* 0x000000021c287890 */ /* 0x000fe4000fffe0ff */
[----:B------:R-:W-:Y:S02]  /*3110*/  USEL UR27, URZ, 0x1, UP2 ;  /* 0x00000001ff1b7887 */ /* 0x000fe40009000000 */
[----:B------:R-:W-:Y:S02]  /*3120*/  USEL UR14, UR14, URZ, UP2 ;  /* 0x000000ff0e0e7287 */ /* 0x000fe40009000000 */
[----:B------:R-:W-:Y:S02]  /*3130*/  UIADD3 UR36, UPT, UPT, UR28, 0x4, URZ ;  /* 0x000000041c247890 */ /* 0x000fe4000fffe0ff */
[----:B------:R-:W-:Y:S01]  /*3140*/  @UP1 ULEA UR26, UR14, UR5, 0x3 ;  /* 0x000000050e1a1291 */ /* 0x000fe2000f8e18ff */
[----:B------:R-:W-:Y:S01]  /*3150*/  LOP3.LUT R8, R8, UR27, RZ, 0x3c, !PT ;  /* 0x0000001b08087c12 */ /* 0x000fe2000f8e3cff */
[----:B------:R-:W-:Y:S02]  /*3160*/  UIADD3 UR32, UPT, UPT, UR28, 0x6, URZ ;  /* 0x000000061c207890 */ /* 0x000fe4000fffe0ff */
[----:B------:R-:W-:Y:S01]  /*3170*/  UIADD3 UR6, UPT, UPT, UR6, 0x18, URZ ;  /* 0x0000001806067890 */ /* 0x000fe2000fffe0ff */
[----:B-1----:R-:W-:Y:S01]  /*3180*/  @P0 SHF.L.U32 R0, R8, 0x1f, RZ ;  /* 0x0000001f08000819 */ /* 0x002fe200000006ff */
[----:B------:R-:W-:Y:S01]  /*3190*/  UIADD3 UR12, UPT, UPT, UR12, -0x1, URZ ;  /* 0xffffffff0c0c7890 */ /* 0x000fe2000fffe0ff */
[----:B------:R-:W-:Y:S02]  /*31a0*/  UMOV UR29, 0x40004040 ;  /* 0x40004040001d7882 */ /* 0x000fe40000000000 */
[----:B------:R2:W3:Y:S01]  /*31b0*/  @P0 SYNCS.PHASECHK.TRANS64.TRYWAIT P2, [UR26], R0 ;  /* 0x00000000ff0005a7 */ /* 0x0004e2000804111a */
[----:B------:R-:W-:Y:S01]  /*31c0*/  ULEA UR26, UR17, UR10, 0xa ;  /* 0x0000000a111a7291 */ /* 0x000fe2000f8e50ff */
[----:B------:R-:W-:Y:S01]  /*31d0*/  UMOV UR27, 0x40004040 ;  /* 0x40004040001b7882 */ /* 0x000fe20000000000 */
[----:B------:R-:W-:Y:S02]  /*31e0*/  UMOV UR41, 0x40004040 ;  /* 0x4000404000297882 */ /* 0x000fe40000000000 */
[----:B------:R-:W-:Y:S02]  /*31f0*/  UIADD3 UR38, UPT, UPT, UR26, 0x2, URZ ;  /* 0x000000021a267890 */ /* 0x000fe4000fffe0ff */
[----:B------:R-:W-:Y:S02]  /*3200*/  UIADD3 UR34, UPT, UPT, UR26, 0x4, URZ ;  /* 0x000000041a227890 */ /* 0x000fe4000fffe0ff */
[----:B------:R-:W-:Y:S01]  /*3210*/  UIADD3 UR30, UPT, UPT, UR26, 0x6, URZ ;  /* 0x000000061a1e7890 */ /* 0x000fe2000fffe0ff */
[----:B------:R2:W-:Y:S01]  /*3220*/  UTCQMMA gdesc[UR26], gdesc[UR28], tmem[UR8], tmem[UR24], idesc[UR25], UP4 ;  /* 0x00ff181c1a0075ea */ /* 0x0005e2000a000308 */
[----:B------:R-:W-:Y:S01]  /*3230*/  UPLOP3.LUT UP4, UPT, UPT, UPT, UPT, 0x80, 0x8 ;  /* 0x000000000008789c */ /* 0x000fe20003f8f070 */
[----:B------:R-:W-:Y:S01]  /*3240*/  UMOV UR39, 0x40004040 ;  /* 0x4000404000277882 */ /* 0x000fe20000000000 */
[----:B------:R-:W-:Y:S01]  /*3250*/  UMOV UR37, 0x40004040 ;  /* 0x4000404000257882 */ /* 0x000fe20000000000 */
[----:B------:R2:W-:Y:S01]  /*3260*/  UTCQMMA gdesc[UR38], gdesc[UR40], tmem[UR8], tmem[UR22], idesc[UR23], UPT ;  /* 0x00ff1628260075ea */ /* 0x0005e2000b800308 */
[----:B------:R-:W-:Y:S01]  /*3270*/  UMOV UR35, 0x40004040 ;  /* 0x4000404000237882 */ /* 0x000fe20000000000 */
[----:B------:R-:W-:Y:S01]  /*3280*/  UMOV UR33, 0x40004040 ;  /* 0x4000404000217882 */ /* 0x000fe20000000000 */
[----:B------:R-:W-:Y:S01]  /*3290*/  UMOV UR31, 0x40004040 ;  /* 0x40004040001f7882 */ /* 0x000fe20000000000 */
[----:B------:R2:W-:Y:S01]  /*32a0*/  UTCQMMA gdesc[UR34], gdesc[UR36], tmem[UR8], tmem[UR20], idesc[UR21], UPT ;  /* 0x00ff1424220075ea */ /* 0x0005e2000b800308 */
[----:B------:R2:W-:Y:S01]  /*32b0*/  UTCQMMA gdesc[UR30], gdesc[UR32], tmem[UR8], tmem[UR18], idesc[UR19], UPT ;  /* 0x00ff12201e0075ea */ /* 0x0005e2000b800308 */
[----:B------:R2:W-:Y:S01]  /*32c0*/  UTCBAR [UR6], URZ ;  /* 0x000000ff060073e9 */ /* 0x0005e200080000ff */
[----:B------:R-:W-:Y:S01]  /*32d0*/  UMOV UR17, UR14 ;  /* 0x0000000e00117c82 */ /* 0x000fe20008000000 */
[----:B------:R-:W-:Y:S05]  /*32e0*/  BRA.U UP0, `(.L_x_57) ;  /* 0xfffffffd00507547 */ /* 0x000fea000b83ffff */
.L_x_54:
[----:B------:R-:W-:Y:S01]  /*32f0*/  UIADD3 UR15, UPT, UPT, UR15, 0x1, URZ ;  /* 0x000000010f0f7890 */ /* 0x000fe2000fffe0ff */
[C---:B------:R-:W-:Y:S01]  /*3300*/  ISETP.NE.AND P0, PT, R10.reuse, 0x2, PT ;  /* 0x000000020a00780c */ /* 0x040fe20003f05270 */
[----:B------:R-:W-:Y:S02]  /*3310*/  UIADD3 UR7, UPT, UPT, UR7, 0xa0, URZ ;  /* 0x000000a007077890 */ /* 0x000fe4000fffe0ff */
[----:B------:R-:W-:Y:S01]  /*3320*/  UISETP.NE.AND UP0, UPT, UR15, 0x2, UPT ;  /* 0x000000020f00788c */ /* 0x000fe2000bf05270 */
[----:B-12---:R-:W-:Y:S02]  /*3330*/  SEL R0, RZ, 0x1, P0 ;  /* 0x00000001ff007807 */ /* 0x006fe40000000000 */
[----:B------:R-:W-:Y:S01]  /*3340*/  SEL R10, R10, RZ, P0 ;  /* 0x000000ff0a0a7207 */ /* 0x000fe20000000000 */
[----:B------:R-:W-:Y:S01]  /*3350*/  USEL UR6, URZ, 0x1, UP0 ;  /* 0x00000001ff067887 */ /* 0x000fe20008000000 */
[----:B------:R-:W-:Y:S01]  /*3360*/  LOP3.LUT R9, R9, R0, RZ, 0x3c, !PT ;  /* 0x0000000009097212 */ /* 0x000fe200078e3cff */
[----:B------:R-:W-:Y:S01]  /*3370*/  USEL UR15, UR15, URZ, UP0 ;  /* 0x000000ff0f0f7287 */ /* 0x000fe20008000000 */
[----:B------:R1:W-:Y:S03]  /*3380*/  UTCBAR [UR7], URZ ;  /* 0x000000ff070073e9 */ /* 0x0003e600080000ff */
[----:B------:R-:W-:Y:S01]  /*3390*/  LOP3.LUT R11, R11, UR6, RZ, 0x3c, !PT ;  /* 0x000000060b0b7c12 */ /* 0x000fe2000f8e3cff */
[----:B------:R-:W-:Y:S07]  /*33a0*/  @P1 BRA `(.L_x_58) ;  /* 0xfffffff800a01947 */ /* 0x000fee000383ffff */
[----:B------:R-:W2:Y:S01]  /*33b0*/  S2UR UR4, SR_CgaCtaId ;  /* 0x00000000000479c3 */ /* 0x000ea20000008800 */
[----:B------:R-:W-:Y:S01]  /*33c0*/  ELECT P0, URZ, PT ;  /* 0x0000000000ff782f */ /* 0x000fe20003800000 */
[----:B------:R-:W-:Y:S01]  /*33d0*/  IMAD.MOV.U32 R0, RZ, RZ, 0x1 ;  /* 0x00000001ff007424 */ /* 0x000fe200078e00ff */
[----:B------:R-:W-:Y:S01]  /*33e0*/  UIADD3 UR5, UPT, UPT, UR5, 0xb0, URZ ;  /* 0x000000b005057890 */ /* 0x000fe2000fffe0ff */
[----:B------:R-:W-:Y:S01]  /*33f0*/  SHF.L.U32 R3, R11, 0x1f, RZ ;  /* 0x0000001f0b037819 */ /* 0x000fe200000006ff */
[----:B------:R-:W-:-:S03]  /*3400*/  UMOV UR6, 0x40 ;  /* 0x0000004000067882 */ /* 0x000fc60000000000 */
[----:B------:R-:W-:Y:S01]  /*3410*/  UVIRTCOUNT.DEALLOC.SMPOOL 0x80 ;  /* 0x000000800000784c */ /* 0x000fe20000000000 */
[----:B--2---:R-:W-:Y:S02]  /*3420*/  ULEA UR4, UR4, UR6, 0x18 ;  /* 0x0000000604047291 */ /* 0x004fe4000f8ec0ff */
[----:B------:R-:W-:-:S07]  /*3430*/  ULEA UR6, UR15, UR5, 0x3 ;  /* 0x000000050f067291 */ /* 0x000fce000f8e18ff */
[----:B------:R2:W-:Y:S02]  /*3440*/  @P0 STS.U8 [UR4+0x1c], R0 ;  /* 0x00001c00ff000988 */ /* 0x0005e40008000004 */
[----:B------:R-:W4:Y:S02]  /*3450*/  SYNCS.PHASECHK.TRANS64.TRYWAIT P0, [UR6], R3 ;  /* 0x00000003ff0075a7 */ /* 0x000f240008001106 */
[----:B--2-4-:R-:W-:Y:S05]  /*3460*/  @!P0 BRA `(.L_x_59) ;  /* 0x0000007c00d08947 */ /* 0x014fea0003800000 */
.L_x_143:
[----:B-1----:R-:W-:-:S04]  /*3470*/  UIADD3 UR7, UPT, UPT, UR15, 0x1, URZ ;  /* 0x000000010f077890 */ /* 0x002fc8000fffe0ff */
[----:B------:R-:W-:-:S04]  /*3480*/  UISETP.NE.AND UP0, UPT, UR7, 0x2, UPT ;  /* 0x000000020700788c */ /* 0x000fc8000bf05270 */
[----:B------:R-:W-:Y:S02]  /*3490*/  USEL UR6, URZ, 0x1, UP0 ;  /* 0x00000001ff067887 */ /* 0x000fe40008000000 */
[----:B------:R-:W-:-:S04]  /*34a0*/  USEL UR7, UR7, URZ, UP0 ;  /* 0x000000ff07077287 */ /* 0x000fc80008000000 */
[----:B------:R-:W-:Y:S01]  /*34b0*/  ULEA UR7, UR7, UR5, 0x3 ;  /* 0x0000000507077291 */ /* 0x000fe2000f8e18ff */
[----:B--2---:R-:W-:-:S04]  /*34c0*/  LOP3.LUT R3, R11, UR6, RZ, 0x3c, !PT ;  /* 0x000000060b037c12 */ /* 0x004fc8000f8e3cff */
[----:B------:R-:W-:-:S04]  /*34d0*/  SHF.L.U32 R3, R3, 0x1f, RZ ;  /* 0x0000001f03037819 */ /* 0x000fc800000006ff */
[----:B------:R-:W1:Y:S02]  /*34e0*/  SYNCS.PHASECHK.TRANS64.TRYWAIT P0, [UR7], R3 ;  /* 0x00000003ff0075a7 */ /* 0x000e640008001107 */
[----:B-1----:R-:W-:Y:S05]  /*34f0*/  @!P0 BRA `(.L_x_60) ;  /* 0x0000007c00c48947 */ /* 0x002fea0003800000 */
.L_x_145:
[----:B------:R-:W-:Y:S01]  /*3500*/  NOP ;  /* 0x0000000000007918 */ /* 0x000fe20000000000 */
[----:B-1----:R-:W1:Y:S01]  /*3510*/  LDS R0, [UR4+0x14] ;  /* 0x00001404ff007984 */ /* 0x002e620008000800 */
[----:B------:R-:W-:Y:S01]  /*3520*/  ULOP3.LUT UR6, UR16, 0xffff, URZ, 0xc0, !UPT ;  /* 0x0000ffff10067892 */ /* 0x000fe2000f8ec0ff */
[----:B------:R-:W-:Y:S01]  /*3530*/  UMOV UR8, 0xffff ;  /* 0x0000ffff00087882 */ /* 0x000fe20000000000 */
[----:B------:R-:W-:Y:S02]  /*3540*/  UMOV UR5, 0x1 ;  /* 0x0000000100057882 */ /* 0x000fe40000000000 */
[----:B------:R-:W-:-:S04]  /*3550*/  USHF.R.U32.HI UR6, URZ, 0x5, UR6 ;  /* 0x00000005ff067899 */ /* 0x000fc80008011606 */
[----:B------:R-:W-:Y:S02]  /*3560*/  USHF.L.U32 UR8, UR8, UR6, URZ ;  /* 0x0000000608087299 */ /* 0x000fe400080006ff */
[----:B------:R-:W-:-:S04]  /*3570*/  USHF.L.U32 UR5, UR5, UR6, URZ ;  /* 0x0000000605057299 */ /* 0x000fc800080006ff */
[----:B-1----:R-:W-:-:S04]  /*3580*/  LOP3.LUT R0, R0, UR8, RZ, 0xc0, !PT ;  /* 0x0000000800007c12 */ /* 0x002fc8000f8ec0ff */
[----:B------:R-:W-:-:S13]  /*3590*/  ISETP.NE.AND P0, PT, R0, UR8, PT ;  /* 0x0000000800007c0c */ /* 0x000fda000bf05270 */
[----:B------:R-:W-:Y:S05]  /*35a0*/  @P0 BRA `(.L_x_61) ;  /* 0x0000000000580947 */ /* 0x000fea0003800000 */
[----:B------:R-:W1:Y:S02]  /*35b0*/  LDS R0, [UR4+0x18] ;  /* 0x00001804ff007984 */ /* 0x000e640008000800 */
[----:B-1----:R-:W-:-:S04]  /*35c0*/  LOP3.LUT R0, R0, UR5, RZ, 0xc0, !PT ;  /* 0x0000000500007c12 */ /* 0x002fc8000f8ec0ff */
[----:B------:R-:W-:-:S13]  /*35d0*/  ISETP.NE.AND P0, PT, R0, UR5, PT ;  /* 0x0000000500007c0c */ /* 0x000fda000bf05270 */
[----:B------:R-:W-:Y:S05]  /*35e0*/  @P0 BRA `(.L_x_62) ;  /* 0x00000000003c0947 */ /* 0x000fea0003800000 */
[----:B------:R-:W1:Y:S01]  /*35f0*/  S2R R2, SR_LANEID ;  /* 0x0000000000027919 */ /* 0x000e620000000000 */
[----:B------:R-:W-:Y:S01]  /*3600*/  ULOP3.LUT UR8, URZ, UR8, URZ, 0x33, !UPT ;  /* 0x00000008ff087292 */ /* 0x000fe2000f8e33ff */
[----:B------:R-:W-:Y:S01]  /*3610*/  LOP3.LUT R4, RZ, UR5, RZ, 0x33, !PT ;  /* 0x00000005ff047c12 */ /* 0x000fe2000f8e33ff */
[----:B------:R-:W-:Y:S02]  /*3620*/  VOTEU.ANY UR7, UPT, PT ;  /* 0x0000000000077886 */ /* 0x000fe400038e0100 */
[----:B------:R-:W-:Y:S01]  /*3630*/  UFLO.U32 UR7, UR7 ;  /* 0x00000007000772bd */ /* 0x000fe200080e0000 */
[----:B------:R-:W2:Y:S01]  /*3640*/  REDUX UR5, R4 ;  /* 0x00000000040573c4 */ /* 0x000ea20000000000 */
[----:B------:R-:W-:-:S06]  /*3650*/  IMAD.U32 R0, RZ, RZ, UR8 ;  /* 0x00000008ff007e24 */ /* 0x000fcc000f8e00ff */
[----:B------:R4:W-:Y:S01]  /*3660*/  UTCATOMSWS.AND URZ, UR8 ;  /* 0x0000000800ff79e3 */ /* 0x0009e20008000000 */
[----:B------:R-:W3:Y:S01]  /*3670*/  REDUX UR6, R0 ;  /* 0x00000000000673c4 */ /* 0x000ee20000000000 */
[----:B-1----:R-:W-:Y:S01]  /*3680*/  ISETP.EQ.U32.AND P0, PT, R2, UR7, PT ;  /* 0x0000000702007c0c */ /* 0x002fe2000bf02070 */
[----:B--2---:R-:W-:Y:S01]  /*3690*/  IMAD.U32 R2, RZ, RZ, UR5 ;  /* 0x00000005ff027e24 */ /* 0x004fe2000f8e00ff */
[----:B---3--:R-:W-:-:S11]  /*36a0*/  MOV R3, UR6 ;  /* 0x0000000600037c02 */ /* 0x008fd60008000f00 */
[----:B------:R4:W-:Y:S04]  /*36b0*/  @P0 ATOMS.AND RZ, [UR4+0x14], R3 ;  /* 0x00001403ffff098c */ /* 0x0009e8000a800004 */
[----:B------:R4:W-:Y:S01]  /*36c0*/  @P0 ATOMS.AND RZ, [UR4+0x18], R2 ;  /* 0x00001802ffff098c */ /* 0x0009e2000a800004 */
[----:B------:R-:W-:Y:S05]  /*36d0*/  BRA `(.L_x_63) ;  /* 0x0000000000147947 */ /* 0x000fea0003800000 */
.L_x_62:
[----:B------:R-:W-:Y:S02]  /*36e0*/  MOV R2, 0x3700 ;  /* 0x0000370000027802 */ /* 0x000fe40000000f00 */
[----:B---3-5:R-:W-:Y:S05]  /*36f0*/  CALL.REL.NOINC `($__internal_0_$__cuda_sm10x_tcgen05_guardrail_trap_col_being_dealloced_not_returned_by_alloc) ;  /* 0x0000008000a87944 */ /* 0x028fea0003c00000 */
[----:B------:R-:W-:Y:S05]  /*3700*/  BRA `(.L_x_63) ;  /* 0x0000000000087947 */ /* 0x000fea0003800000 */
.L_x_61:
[----:B------:R-:W-:Y:S02]  /*3710*/  MOV R2, 0x3730 ;  /* 0x0000373000027802 */ /* 0x000fe40000000f00 */
[----:B---3-5:R-:W-:Y:S05]  /*3720*/  CALL.REL.NOINC `($__internal_2_$__cuda_sm10x_tcgen05_guardrail_trap_unallocated_columns_being_dealloced) ;  /* 0x0000008000b47944 */ /* 0x028fea0003c00000 */
.L_x_63:
[----:B------:R-:W-:Y:S01]  /*3730*/  NOP ;  /* 0x0000000000007918 */ /* 0x000fe20000000000 */
[----:B----4-:R-:W-:Y:S05]  /*3740*/  EXIT ;  /* 0x000000000000794d */ /* 0x010fea0003800000 */
.L_x_47:
[----:B------:R-:W-:-:S09]  /*3750*/  UISETP.NE.OR UP2, UPT, UR8, 0x3, !UP2 ;  /* 0x000000030800788c */ /* 0x000fd2000d745670 */
[----:B------:R-:W-:Y:S05]  /*3760*/  BRA.U UP2, `(.L_x_64) ;  /* 0x0000001102147547 */ /* 0x000fea000b800000 */
[----:B------:R-:W1:Y:S01]  /*3770*/  LDC R0, c[0x0][0xb30] ;  /* 0x0002cc00ff007b82 */ /* 0x000e620000000800 */
[----:B------:R-:W2:Y:S01]  /*3780*/  LDCU.64 UR8, c[0x0][0x888] ;  /* 0x00011100ff0877ac */ /* 0x000ea20008000a00 */
[----:B------:R-:W-:Y:S02]  /*3790*/  HFMA2 R29, -RZ, RZ, 0, 0 ;  /* 0x00000000ff1d7431 */ /* 0x000fe400000001ff */
[----:B------:R-:W-:Y:S01]  /*37a0*/  IMAD.MOV.U32 R31, RZ, RZ, 0x1 ;  /* 0x00000001ff1f7424 */ /* 0x000fe200078e00ff */
[----:B------:R-:W-:Y:S01]  /*37b0*/  MOV R23, 0x2000 ;  /* 0x0000200000177802 */ /* 0x000fe20000000f00 */
[----:B------:R-:W4:Y:S01]  /*37c0*/  LDCU.64 UR4, c[0x0][0x890] ;  /* 0x00011200ff0477ac */ /* 0x000f220008000a00 */
[----:B------:R-:W-:Y:S01]  /*37d0*/  IMAD.MOV.U32 R30, RZ, RZ, RZ ;  /* 0x000000ffff1e7224 */ /* 0x000fe200078e00ff */
[----:B------:R-:W3:Y:S01]  /*37e0*/  LDC R19, c[0x0][0x370] ;  /* 0x0000dc00ff137b82 */ /* 0x000ee20000000800 */
[----:B------:R-:W-:Y:S01]  /*37f0*/  UMOV UR7, 0x400 ;  /* 0x0000040000077882 */ /* 0x000fe20000000000 */
[----:B------:R-:W-:-:S02]  /*3800*/  UPLOP3.LUT UP1, UPT, UPT, UPT, UPT, 0x40, 0x4 ;  /* 0x000000000004789c */ /* 0x000fc40003f2e870 */
[----:B------:R-:W-:-:S04]  /*3810*/  ULEA UR7, UR37, UR7, 0x18 ;  /* 0x0000000725077291 */ /* 0x000fc8000f8ec0ff */
[----:B------:R-:W3:Y:S01]  /*3820*/  LDC R2, c[0x0][0xb0c] ;  /* 0x0002c300ff027b82 */ /* 0x000ee20000000800 */
[----:B------:R-:W-:Y:S02]  /*3830*/  UIADD3 UR13, UPT, UPT, UR7, 0x48, URZ ;  /* 0x00000048070d7890 */ /* 0x000fe4000fffe0ff */
[----:B--2---:R-:W-:Y:S02]  /*3840*/  UISETP.NE.U32.AND UP2, UPT, UR8, URZ, UPT ;  /* 0x000000ff0800728c */ /* 0x004fe4000bf45070 */
[----:B------:R-:W-:Y:S02]  /*3850*/  UIADD3 UR33, UPT, UPT, UR7, 0x30, URZ ;  /* 0x0000003007217890 */ /* 0x000fe4000fffe0ff */
[----:B----4-:R-:W-:Y:S01]  /*3860*/  UISETP.NE.U32.AND UP3, UPT, UR4, URZ, UPT ;  /* 0x000000ff0400728c */ /* 0x010fe2000bf65070 */
[----:B------:R-:W2:Y:S01]  /*3870*/  LDC R18, c[0x0][0xb20] ;  /* 0x0002c800ff127b82 */ /* 0x000ea20000000800 */
[----:B-1----:R-:W-:Y:S01]  /*3880*/  ISETP.NE.AND P1, PT, R0, 0x1, PT ;  /* 0x000000010000780c */ /* 0x002fe20003f25270 */
[----:B------:R-:W-:-:S02]  /*3890*/  UISETP.NE.AND.EX UP2, UPT, UR9, URZ, UPT, UP2 ;  /* 0x000000ff0900728c */ /* 0x000fc4000bf45320 */
[----:B------:R-:W-:Y:S02]  /*38a0*/  UIADD3 UR25, UPT, UPT, UR7, 0x38, URZ ;  /* 0x0000003807197890 */ /* 0x000fe4000fffe0ff */
[----:B------:R-:W-:Y:S02]  /*38b0*/  UIADD3 UR17, UPT, UPT, UR7, 0x40, URZ ;  /* 0x0000004007117890 */ /* 0x000fe4000fffe0ff */
[----:B------:R-:W1:Y:S01]  /*38c0*/  LDC.64 R32, c[0x0][0x348] ;  /* 0x0000d200ff207b82 */ /* 0x000e620000000a00 */
[----:B------:R-:W-:Y:S02]  /*38d0*/  UPRMT UR13, UR37, 0x654, UR13 ;  /* 0x00000654250d7896 */ /* 0x000fe4000800000d */
[----:B------:R-:W-:-:S05]  /*38e0*/  UISETP.NE.AND.EX UP3, UPT, UR5, URZ, UPT, UP3 ;  /* 0x000000ff0500728c */ /* 0x000fca000bf65330 */
[----:B------:R-:W4:Y:S08]  /*38f0*/  LDC.64 R16, c[0x0][0xb10] ;  /* 0x0002c400ff107b82 */ /* 0x000f300000000a00 */
[----:B------:R-:W1:Y:S08]  /*3900*/  LDC.64 R6, c[0x0][0xb18] ;  /* 0x0002c600ff067b82 */ /* 0x000e700000000a00 */
[----:B------:R-:W1:Y:S08]  /*3910*/  LDC.64 R4, c[0x0][0xb28] ;  /* 0x0002ca00ff047b82 */ /* 0x000e700000000a00 */
[----:B--23--:R-:W1:Y:S02]  /*3920*/  LDC R22, c[0x0][0x374] ;  /* 0x0000dd00ff167b82 */ /* 0x00ce640000000800 */
.L_x_75:
[C---:B------:R-:W-:Y:S02]  /*3930*/  LEA R0, R30.reuse, UR7, 0x3 ;  /* 0x000000071e007c11 */ /* 0x040fe4000f8e18ff */
[----:B------:R-:W-:Y:S02]  /*3940*/  SHF.L.U32 R3, R29, 0x1f, RZ ;  /* 0x0000001f1d037819 */ /* 0x000fe400000006ff */
[----:B------:R-:W-:Y:S02]  /*3950*/  LEA R24, R30, UR7, 0x4 ;  /* 0x000000071e187c11 */ /* 0x000fe4000f8e20ff */
[----:B--2---:R-:W2:Y:S02]  /*3960*/  SYNCS.PHASECHK.TRANS64.TRYWAIT P0, [R0+URZ+0x80], R3 ;  /* 0x00008003000075a7 */ /* 0x004ea400080011ff */
[----:B--2---:R-:W-:Y:S05]  /*3970*/  @!P0 BRA `(.L_x_65) ;  /* 0x0000007800bc8947 */ /* 0x004fea0003800000 */
.L_x_146:
[----:B------:R-:W-:Y:S01]  /*3980*/  ISETP.GE.AND P0, PT, R72, 0x1, PT ;  /* 0x000000014800780c */ /* 0x000fe20003f06270 */
[----:B------:R-:W3:Y:S01]  /*3990*/  LDS.128 R24, [R24+0xf0] ;  /* 0x0000f00018187984 */ /* 0x000ee20000000c00 */
[----:B--2---:R-:W-:Y:S01]  /*39a0*/  VIADD R0, R0, 0x90 ;  /* 0x0000009000007836 */ /* 0x004fe20000000000 */
[----:B------:R-:W-:Y:S01]  /*39b0*/  @!PT LDS RZ, [RZ] ;  /* 0x00000000fffff984 */ /* 0x000fe20000000800 */
[----:B------:R-:W-:Y:S01]  /*39c0*/  @!PT LDS RZ, [RZ] ;  /* 0x00000000fffff984 */ /* 0x000fe20000000800 */
[----:B------:R-:W-:Y:S01]  /*39d0*/  @!PT LDS RZ, [RZ] ;  /* 0x00000000fffff984 */ /* 0x000fe20000000800 */
[----:B------:R-:W-:Y:S01]  /*39e0*/  @!PT LDS RZ, [RZ] ;  /* 0x00000000fffff984 */ /* 0x000fe20000000800 */
[----:B------:R2:W-:Y:S06]  /*39f0*/  MEMBAR.ALL.CTA ;  /* 0x0000000000007992 */ /* 0x0005ec0000008000 */
[----:B--2---:R-:W2:Y:S01]  /*3a00*/  FENCE.VIEW.ASYNC.S ;  /* 0x00000000000073c6 */ /* 0x004ea20000000000 */
[----:B------:R-:W-:Y:S04]  /*3a10*/  PRMT R0, RZ, 0x654, R0 ;  /* 0x00000654ff007816 */ /* 0x000fe80000000000 */
[----:B--2---:R2:W-:Y:S01]  /*3a20*/  SYNCS.ARRIVE.TRANS64.RED.A1T0 RZ, [R0+URZ], RZ ;  /* 0x000000ff00ff79a7 */ /* 0x0045e200081004ff */
[----:B---3--:R-:W-:Y:S11]  /*3a30*/  LOP3.LUT P3, RZ, R26, 0x1, RZ, 0xc0, !PT ;  /* 0x000000011aff7812 */ /* 0x008ff6000786c0ff */
[----:B------:R-:W-:Y:S02]  /*3a40*/  @!UPT UIADD3 URZ, UPT, UPT, URZ, URZ, URZ ;  /* 0x000000fffffff290 */ /* 0x000fe4000fffe0ff */
[----:B------:R-:W-:Y:S02]  /*3a50*/  @P3 MOV R13, R24 ;  /* 0x00000018000d3202 */ /* 0x000fe40000000f00 */
[----:B------:R-:W-:Y:S01]  /*3a60*/  @P3 LOP3.LUT R8, R25, 0xffff, RZ, 0xc0, !PT ;  /* 0x0000ffff19083812 */ /* 0x000fe200078ec0ff */
[----:B--2---:R-:W-:Y:S06]  /*3a70*/  @!P0 BRA `(.L_x_66) ;  /* 0x0000000000a48947 */ /* 0x004fec0003800000 */
[----:B-1----:R-:W-:Y:S01]  /*3a80*/  IMAD.HI.U32 R35, R22, R7, RZ ;  /* 0x0000000716237227 */ /* 0x002fe200078e00ff */
[----:B------:R-:W-:Y:S02]  /*3a90*/  ISETP.NE.AND P0, PT, R6, 0x1, PT ;  /* 0x000000010600780c */ /* 0x000fe40003f05270 */
[----:B------:R-:W-:Y:S01]  /*3aa0*/  ISETP.NE.AND P2, PT, R72, 0x1, PT ;  /* 0x000000014800780c */ /* 0x000fe20003f45270 */
[----:B----4-:R-:W-:Y:S01]  /*3ab0*/  IMAD.HI.U32 R34, R19, R16, RZ ;  /* 0x0000001013227227 */ /* 0x010fe200078e00ff */
[----:B------:R-:W-:Y:S02]  /*3ac0*/  SHF.R.U32.HI R35, RZ, R18, R35 ;  /* 0x00000012ff237219 */ /* 0x000fe40000011623 */
[----:B------:R-:W-:Y:S01]  /*3ad0*/  ISETP.NE.AND P4, PT, R2, 0x1, PT ;  /* 0x000000010200780c */ /* 0x000fe20003f85270 */
[----:B------:R-:W-:Y:S01]  /*3ae0*/  IMAD.HI.U32 R36, R13, R16, RZ ;  /* 0x000000100d247227 */ /* 0x000fe200078e00ff */
[----:B------:R-:W-:Y:S02]  /*3af0*/  SHF.R.U32.HI R34, RZ, R17, R34 ;  /* 0x00000011ff227219 */ /* 0x000fe40000011622 */
[----:B------:R-:W-:Y:S01]  /*3b00*/  SEL R3, R22, R35, !P0 ;  /* 0x0000002316037207 */ /* 0x000fe20004000000 */
[C---:B------:R-:W-:Y:S01]  /*3b10*/  IMAD.HI.U32 R35, R8.reuse, R7, RZ ;  /* 0x0000000708237227 */ /* 0x040fe200078e00ff */
[----:B------:R-:W-:Y:S02]  /*3b20*/  SEL R11, R19, R34, !P4 ;  /* 0x00000022130b7207 */ /* 0x000fe40006000000 */
[----:B------:R-:W-:Y:S01]  /*3b30*/  SHF.R.U32.HI R36, RZ, R17, R36 ;  /* 0x00000011ff247219 */ /* 0x000fe20000011624 */
[----:B------:R-:W-:Y:S01]  /*3b40*/  IMAD.HI.U32 R38, R3, R4, RZ ;  /* 0x0000000403267227 */ /* 0x000fe200078e00ff */
[----:B------:R-:W-:Y:S03]  /*3b50*/  SHF.R.U32.HI R35, RZ, R18, R35 ;  /* 0x00000012ff237219 */ /* 0x000fe60000011623 */
[----:B------:R-:W-:Y:S01]  /*3b60*/  IMAD.HI.U32 R34, R11, R4, RZ ;  /* 0x000000040b227227 */ /* 0x000fe200078e00ff */
[----:B------:R-:W-:Y:S02]  /*3b70*/  @P2 SHF.R.U32.HI R3, RZ, R5, R38 ;  /* 0x00000005ff032219 */ /* 0x000fe40000011626 */
[----:B------:R-:W-:Y:S02]  /*3b80*/  SEL R9, R8, R35, !P0 ;  /* 0x0000002308097207 */ /* 0x000fe40004000000 */
[----:B------:R-:W-:Y:S01]  /*3b90*/  @P2 SHF.R.U32.HI R11, RZ, R5, R34 ;  /* 0x00000005ff0b2219 */ /* 0x000fe20000011622 */
[C---:B------:R-:W-:Y:S01]  /*3ba0*/  IMAD R10, R72.reuse, R3, RZ ;  /* 0x00000003480a7224 */ /* 0x040fe200078e02ff */
[----:B------:R-:W-:Y:S01]  /*3bb0*/  SEL R3, R13, R36, !P4 ;  /* 0x000000240d037207 */ /* 0x000fe20006000000 */
[C---:B------:R-:W-:Y:S03]  /*3bc0*/  IMAD.HI.U32 R14, R9.reuse, R4, RZ ;  /* 0x00000004090e7227 */ /* 0x040fe600078e00ff */
[----:B------:R-:W-:Y:S01]  /*3bd0*/  ISETP.GE.AND P0, PT, R9, R10, PT ;  /* 0x0000000a0900720c */ /* 0x000fe20003f06270 */
[C---:B------:R-:W-:Y:S01]  /*3be0*/  IMAD R12, R72.reuse, R11, RZ ;  /* 0x0000000b480c7224 */ /* 0x040fe200078e02ff */
[-C--:B------:R-:W-:Y:S04]  /*3bf0*/  SHF.R.U32.HI R14, RZ, R5.reuse, R14 ;  /* 0x00000005ff0e7219 */ /* 0x080fe8000001160e */
[----:B------:R-:W-:Y:S02]  /*3c00*/  ISETP.GE.OR P0, PT, R3, R12, P0 ;  /* 0x0000000c0300720c */ /* 0x000fe40000706670 */
[----:B------:R-:W-:Y:S05]  /*3c10*/  SEL R15, R9, R14, !P2 ;  /* 0x0000000e090f7207 */ /* 0x000fea0005000000 */
[----:B------:R-:W-:Y:S04]  /*3c20*/  IMAD.MOV R14, RZ, RZ, -R15 ;  /* 0x000000ffff0e7224 */ /* 0x000fe800078e0a0f */
[----:B------:R-:W-:Y:S02]  /*3c30*/  IMAD R14, R72, R14, R9 ;  /* 0x0000000e480e7224 */ /* 0x000fe400078e0209 */
[C---:B------:R-:W-:Y:S05]  /*3c40*/  @!P0 IMAD.HI.U32 R10, R3.reuse, R4, RZ ;  /* 0x00000004030a8227 */ /* 0x040fea00078e00ff */
[----:B------:R-:W-:Y:S04]  /*3c50*/  @!P0 SHF.R.U32.HI R10, RZ, R5, R10 ;  /* 0x00000005ff0a8219 */ /* 0x000fe8000001160a */
[----:B------:R-:W-:Y:S01]  /*3c60*/  @!P0 SEL R0, R3, R10, !P2 ;  /* 0x0000000a03008207 */ /* 0x000fe20005000000 */
[----:B------:R-:W-:Y:S03]  /*3c70*/  IMAD.MOV R10, RZ, RZ, -R3 ;  /* 0x000000ffff0a7224 */ /* 0x000fe600078e0a03 */
[----:B------:R-:W-:Y:S01]  /*3c80*/  @!P0 IADD3 R15, PT, PT, R15, -R0, RZ ;  /* 0x800000000f0f8210 */ /* 0x000fe20007ffe0ff */
[----:B------:R-:W-:Y:S01]  /*3c90*/  @!P0 IMAD R0, R11, R14, R0 ;  /* 0x0000000e0b008224 */ /* 0x000fe200078e0200 */
[----:B------:R-:W-:Y:S01]  /*3ca0*/  IADD3 R11, PT, PT, -R9, RZ, RZ ;  /* 0x000000ff090b7210 */ /* 0x000fe20007ffe1ff */
[----:B------:R-:W-:Y:S02]  /*3cb0*/  IMAD R13, R2, R10, R13 ;  /* 0x0000000a020d7224 */ /* 0x000fe400078e020d */
[----:B------:R-:W-:Y:S02]  /*3cc0*/  @!P0 IMAD R9, R15, R72, R3 ;  /* 0x000000480f098224 */ /* 0x000fe400078e0203 */
[----:B------:R-:W-:Y:S02]  /*3cd0*/  @!P0 IMAD.MOV.U32 R3, RZ, RZ, R0 ;  /* 0x000000ffff038224 */ /* 0x000fe400078e0000 */
[----:B------:R-:W-:Y:S02]  /*3ce0*/  IMAD R8, R6, R11, R8 ;  /* 0x0000000b06087224 */ /* 0x000fe400078e0208 */
[----:B------:R-:W-:Y:S02]  /*3cf0*/  IMAD R13, R3, R2, R13 ;  /* 0x00000002030d7224 */ /* 0x000fe400078e020d */
[----:B------:R-:W-:Y:S02]  /*3d00*/  IMAD R8, R9, R6, R8 ;  /* 0x0000000609087224 */ /* 0x000fe400078e0208 */
.L_x_66:
[----:B------:R-:W-:Y:S05]  /*3d10*/  BRA.U UP1, `(.L_x_67) ;  /* 0x0000000101107547 */ /* 0x000fea000b800000 */
[----:B------:R-:W-:Y:S04]  /*3d20*/  MOV R0, UR6 ;  /* 0x0000000600007c02 */ /* 0x000fe80008000f00 */
[----:B------:R-:W-:Y:S04]  /*3d30*/  SHF.L.U32 R3, R0, 0x1f, RZ ;  /* 0x0000001f00037819 */ /* 0x000fe800000006ff */
[----:B------:R-:W2:Y:S02]  /*3d40*/  SYNCS.PHASECHK.TRANS64.TRYWAIT P0, [UR7+0x78], R3 ;  /* 0x00007803ff0075a7 */ /* 0x000ea40008001107 */
[----:B--2---:R-:W-:Y:S05]  /*3d50*/  @!P0 BRA `(.L_x_68) ;  /* 0x0000007400d88947 */ /* 0x004fea0003800000 */
.L_x_67:
[----:B------:R-:W-:Y:S02]  /*3d60*/  R2UR UR35, R21 ;  /* 0x00000000152372ca */ /* 0x000fe400000e0000 */
[----:B------:R-:W-:Y:S02]  /*3d70*/  R2UR UR34, R20 ;  /* 0x00000000142272ca */ /* 0x000fe400000e0000 */
[----:B------:R-:W-:Y:S02]  /*3d80*/  ISETP.NE.U32.AND P2, PT, RZ, UR4, PT ;  /* 0x00000004ff007c0c */ /* 0x000fe4000bf45070 */
[----:B------:R-:W-:Y:S02]  /*3d90*/  SHF.L.U32 R12, R31, 0x1f, RZ ;  /* 0x0000001f1f0c7819 */ /* 0x000fe400000006ff */
[----:B------:R-:W-:Y:S05]  /*3da0*/  ISETP.NE.AND.EX P2, PT, RZ, UR5, PT, P2 ;  /* 0x00000005ff007c0c */ /* 0x000fea000bf45320 */
[----:B------:R-:W-:Y:S02]  /*3db0*/  USHF.L.U32 UR35, UR35, 0x7, URZ ;  /* 0x0000000723237899 */ /* 0x000fe400080006ff */
[----:B------:R-:W-:Y:S01]  /*3dc0*/  USHF.L.U32 UR34, UR34, 0x8, URZ ;  /* 0x0000000822227899 */ /* 0x000fe200080006ff */
[----:B------:R-:W-:Y:S11]  /*3dd0*/  BRA.U !UP3, `(.L_x_69) ;  /* 0x000000010b347547 */ /* 0x000ff6000b800000 */
[----:B------:R-:W-:Y:S01]  /*3de0*/  UPLOP3.LUT UP0, UPT, UPT, UPT, UP2, 0x80, 0x8 ;  /* 0x000000000008789c */ /* 0x000fe20003f0f020 */
[----:B--2---:R-:W-:Y:S02]  /*3df0*/  HFMA2 R0, -RZ, RZ, 0, 5.9604644775390625e-08 ;  /* 0x00000001ff007431 */ /* 0x004fe400000001ff */
[----:B------:R-:W-:Y:S03]  /*3e00*/  IMAD.MOV.U32 R171, RZ, RZ, 0x1 ;  /* 0x00000001ffab7424 */ /* 0x000fe600078e00ff */
[----:B------:R-:W-:Y:S05]  /*3e10*/  PLOP3.LUT P0, PT, PT, PT, UP0, 0x80, 0x8 ;  /* 0x000000000008781c */ /* 0x000fea0003f0f008 */
[----:B------:R-:W2:Y:S01]  /*3e20*/  @UP0 LDCU.64 UR10, c[0x0][0x888] ;  /* 0x00011100ff0a07ac */ /* 0x000ea20008000a00 */
[----:B------:R-:W-:Y:S07]  /*3e30*/  @UP0 UIMAD UR8, UR36, UR4, URZ ;  /* 0x00000004240802a4 */ /* 0x000fee000f8e02ff */
[----:B------:R-:W-:Y:S01]  /*3e40*/  @!P0 PRMT R171, R0, 0x7610, R171 ;  /* 0x0000761000ab8816 */ /* 0x000fe200000000ab */
[----:B--2---:R-:W-:Y:S03]  /*3e50*/  @UP0 UIMAD.WIDE UR10, UR8, 0x4, UR10 ;  /* 0x00000004080a08a5 */ /* 0x004fe6000f8e020a */
[----:B------:R-:W2:Y:S03]  /*3e60*/  @!UP0 LDCU UR8, c[0x0][0x880] ;  /* 0x00011000ff0887ac */ /* 0x000ea60008000800 */
[----:B------:R-:W-:Y:S01]  /*3e70*/  IMAD.U32 R10, RZ, RZ, UR10 ;  /* 0x0000000aff0a7e24 */ /* 0x000fe2000f8e00ff */
[----:B------:R-:W-:Y:S05]  /*3e80*/  MOV R11, UR11 ;  /* 0x0000000b000b7c02 */ /* 0x000fea0008000f00 */
[----:B-----5:R3:W5:Y:S02]  /*3e90*/  @P0 LDG.E R81, desc[UR46][R10.64] ;  /* 0x0000002e0a510981 */ /* 0x020764000c1e1900 */
[----:B--23--:R-:W-:Y:S07]  /*3ea0*/  @!P0 IMAD.U32 R81, RZ, RZ, UR8 ;  /* 0x00000008ff518e24 */ /* 0x00cfee000f8e00ff */
.L_x_69:
[----:B-----5:R-:W-:Y:S01]  /*3eb0*/  @!P2 FSETP.EQ.AND P0, PT, R81, RZ, PT ;  /* 0x000000ff5100a20b */ /* 0x020fe20003f02000 */
[----:B------:R-:W-:Y:S01]  /*3ec0*/  @!UPT UIADD3 URZ, UPT, UPT, URZ, URZ, URZ ;  /* 0x000000fffffff290 */ /* 0x000fe2000fffe0ff */
[----:B------:R-:W-:Y:S11]  /*3ed0*/  @!P2 BRA `(.L_x_70) ;  /* 0x000000000014a947 */ /* 0x000ff60003800000 */
[----:B------:R-:W-:Y:S02]  /*3ee0*/  LOP3.LUT P2, RZ, R171, 0xff, RZ, 0xc0, !PT ;  /* 0x000000ffabff7812 */ /* 0x000fe4000784c0ff */
[----:B------:R-:W-:Y:S04]  /*3ef0*/  PLOP3.LUT P0, PT, PT, PT, UP0, 0x80, 0x8 ;  /* 0x000000000008781c */ /* 0x000fe80003f0f008 */
[----:B------:R-:W-:Y:S07]  /*3f00*/  PLOP3.LUT P0, PT, P0, PT, PT, 0x8, 0x80 ;  /* 0x000000000080781c */ /* 0x000fee000070e170 */
[----:B------:R-:W-:Y:S11]  /*3f10*/  @P2 FSETP.EQ.AND P0, PT, R81, RZ, PT ;  /* 0x000000ff5100220b */ /* 0x000ff60003f02000 */
[----:B------:R-:W-:Y:S02]  /*3f20*/  @!UPT UIADD3 URZ, UPT, UPT, URZ, URZ, URZ ;  /* 0x000000fffffff290 */ /* 0x000fe4000fffe0ff */
.L_x_70:
[----:B------:R-:W3:Y:S01]  /*3f30*/  SYNCS.PHASECHK.TRANS64.TRYWAIT P2, [UR7+0x50], R12 ;  /* 0x0000500cff0075a7 */ /* 0x000ee20008041107 */
[----:B------:R-:W-:Y:S04]  /*3f40*/  ELECT P4, URZ, PT ;  /* 0x0000000000ff782f */ /* 0x000fe80003880000 */
[----:B------:R-:W-:Y:S11]  /*3f50*/  PLOP3.LUT P4, PT, P0, P4, PT, 0xf2, 0x2f ;  /* 0x00000000002f781c */ /* 0x000ff60000789e72 */
[----:B------:R-:W-:Y:S02]  /*3f60*/  @!UPT UIADD3 URZ, UPT, UPT, URZ, URZ, URZ ;  /* 0x000000fffffff290 */ /* 0x000fe4000fffe0ff */
[----:B-1----:R-:W-:Y:S05]  /*3f70*/  @!P4 IADD3 R9, P0, PT, R32, 0x580, RZ ;  /* 0x000005802009c810 */ /* 0x002fea0007f1e0ff */
[----:B--2---:R-:W-:Y:S01]  /*3f80*/  @!P4 IMAD.X R0, RZ, RZ, R33, P0 ;  /* 0x000000ffff00c224 */ /* 0x004fe200000e0621 */
[----:B---3--:R-:W-:Y:S07]  /*3f90*/  @!P2 BRA `(.L_x_71) ;  /* 0x000000740060a947 */ /* 0x008fee0003800000 */
.L_x_149:
[----:B------:R-:W-:Y:S01]  /*3fa0*/  @!P4 R2UR UR8, R0 ;  /* 0x000000000008c2ca */ /* 0x000fe200000e0000 */
[----:B------:R-:W-:Y:S01]  /*3fb0*/  VOTEU.ALL UP1, P4 ;  /* 0x0000000000ff7886 */ /* 0x000fe20002020000 */
[----:B------:R-:W-:Y:S01]  /*3fc0*/  @!P4 R2UR UR9, R9 ;  /* 0x000000000909c2ca */ /* 0x000fe200000e0000 */
[----:B------:R-:W-:Y:S01]  /*3fd0*/  @!P4 IMAD.MOV.U32 R0, RZ, RZ, 0x2000 ;  /* 0x00002000ff00c424 */ /* 0x000fe200078e00ff */
[----:B------:R-:W-:Y:S01]  /*3fe0*/  UMOV UR10, 0x0 ;  /* 0x00000000000a7882 */ /* 0x000fe20000000000 */
[----:B------:R-:W-:Y:S01]  /*3ff0*/  UMOV UR11, 0x10000000 ;  /* 0x10000000000b7882 */ /* 0x000fe20000000000 */
[----:B------:R-:W-:Y:S01]  /*4000*/  @!UP1 UIADD3 UR32, UPT, UPT, UR7, 0x200, URZ ;  /* 0x0000020007209890 */ /* 0x000fe2000fffe0ff */
[----:B------:R-:W-:Y:S01]  /*4010*/  @!P4 IADD3 R9, P0, PT, R32, 0x580, RZ ;  /* 0x000005802009c810 */ /* 0x000fe20007f1e0ff */
[----:B------:R-:W-:Y:S05]  /*4020*/  VOTEU.ALL UP1, P4 ;  /* 0x0000000000ff7886 */ /* 0x000fea0002020000 */
[----:B------:R-:W-:Y:S01]  /*4030*/  IMAD.U32 R11, RZ, RZ, UR8 ;  /* 0x00000008ff0b7e24 */ /* 0x000fe2000f8e00ff */
[----:B------:R-:W-:Y:S01]  /*4040*/  UPRMT UR8, UR37, 0x654, UR33 ;  /* 0x0000065425087896 */ /* 0x000fe20008000021 */
[----:B------:R-:W-:Y:S03]  /*4050*/  IMAD.U32 R10, RZ, RZ, UR9 ;  /* 0x00000009ff0a7e24 */ /* 0x000fe6000f8e00ff */
[----:B------:R-:W-:Y:S02]  /*4060*/  @!P4 R2UR UR15, R11 ;  /* 0x000000000b0fc2ca */ /* 0x000fe400000e0000 */
[----:B------:R-:W-:Y:S11]  /*4070*/  @!P4 R2UR UR14, R10 ;  /* 0x000000000a0ec2ca */ /* 0x000ff600000e0000 */
[----:B------:R-:W-:Y:S02]  /*4080*/  @!UPT UIADD3 URZ, UPT, UPT, URZ, URZ, URZ ;  /* 0x000000fffffff290 */ /* 0x000fe4000fffe0ff */
[----:B------:R2:W-:Y:S01]  /*4090*/  @!UP1 UTMALDG.3D [UR32], [UR14], desc[UR10] ;  /* 0x00000a200e0095b4 */ /* 0x0005e20008011000 */
[----:B------:R3:W-:Y:S01]  /*40a0*/  @!P4 SYNCS.ARRIVE.TRANS64.RED.A0TR RZ, [UR7+0x30], R0 ;  /* 0x00003000ffffc9a7 */ /* 0x0007e20008300407 */
[----:B------:R-:W-:Y:S01]  /*40b0*/  SYNCS.ARRIVE.TRANS64.RED.A1T0 RZ, [UR8], RZ ;  /* 0x000000ffffff79a7 */ /* 0x000fe20008100408 */
[----:B---3--:R-:W-:Y:S01]  /*40c0*/  @!P4 IMAD.X R0, RZ, RZ, R33, P0 ;  /* 0x000000ffff00c224 */ /* 0x008fe200000e0621 */
[----:B------:R-:W3:Y:S02]  /*40d0*/  SYNCS.PHASECHK.TRANS64.TRYWAIT P2, [UR7+0x58], R12 ;  /* 0x0000580cff0075a7 */ /* 0x000ee40008041107 */
[----:B--23--:R-:W-:Y:S05]  /*40e0*/  @!P2 BRA `(.L_x_72) ;  /* 0x000000740024a947 */ /* 0x00cfea0003800000 */
.L_x_151:
        /* <DEDUP_REMOVED lines=8> */
[----:B------:R-:W-:Y:S01]  /*4170*/  @!UP1 UIADD3 UR24, UPT, UPT, UR7, 0x2200, URZ ;  /* 0x0000220007189890 */ /* 0x000fe2000fffe0ff */
[----:B------:R-:W-:Y:S01]  /*4180*/  VOTEU.ALL UP1, P4 ;  /* 0x0000000000ff7886 */ /* 0x000fe20002020000 */
[----:B------:R-:W-:Y:S01]  /*4190*/  UMOV UR27, UR35 ;  /* 0x00000023001b7c82 */ /* 0x000fe20008000000 */
[----:B------:R-:W-:Y:S02]  /*41a0*/  UMOV UR28, UR36 ;  /* 0x00000024001c7c82 */ /* 0x000fe40008000000 */
[----:B------:R-:W-:Y:S01]  /*41b0*/  IMAD.U32 R11, RZ, RZ, UR8 ;  /* 0x00000008ff0b7e24 */ /* 0x000fe2000f8e00ff */
[----:B------:R-:W-:Y:S01]  /*41c0*/  UPRMT UR8, UR37, 0x654, UR25 ;  /* 0x0000065425087896 */ /* 0x000fe20008000019 */
[----:B------:R-:W-:Y:S02]  /*41d0*/  IMAD.U32 R10, RZ, RZ, UR9 ;  /* 0x00000009ff0a7e24 */ /* 0x000fe4000f8e00ff */
[----:B------:R-:W-:Y:S01]  /*41e0*/  @!P4 IMAD.X R20, RZ, RZ, R33, P0 ;  /* 0x000000ffff14c224 */ /* 0x000fe200000e0621 */
[----:B------:R-:W-:Y:S02]  /*41f0*/  @!P4 R2UR UR15, R11 ;  /* 0x000000000b0fc2ca */ /* 0x000fe400000e0000 */
[----:B------:R-:W-:Y:S11]  /*4200*/  @!P4 R2UR UR14, R10 ;  /* 0x000000000a0ec2ca */ /* 0x000ff600000e0000 */
[----:B------:R-:W-:Y:S02]  /*4210*/  @!UPT UIADD3 URZ, UPT, UPT, URZ, URZ, URZ ;  /* 0x000000fffffff290 */ /* 0x000fe4000fffe0ff */
[----:B------:R2:W-:Y:S01]  /*4220*/  @!UP1 UTMALDG.3D [UR24], [UR14], desc[UR10] ;  /* 0x00000a180e0095b4 */ /* 0x0005e20008011000 */
[----:B------:R2:W-:Y:S01]  /*4230*/  @!P4 SYNCS.ARRIVE.TRANS64.RED.A0TR RZ, [UR7+0x38], R0 ;  /* 0x00003800ffffc9a7 */ /* 0x0005e20008300407 */
[----:B------:R-:W-:Y:S01]  /*4240*/  SYNCS.ARRIVE.TRANS64.RED.A1T0 RZ, [UR8], RZ ;  /* 0x000000ffffff79a7 */ /* 0x000fe20008100408 */
[----:B------:R-:W3:Y:S02]  /*4250*/  SYNCS.PHASECHK.TRANS64.TRYWAIT P2, [UR7+0x60], R12 ;  /* 0x0000600cff0075a7 */ /* 0x000ee40008041107 */
[----:B--23--:R-:W-:Y:S05]  /*4260*/  @!P2 BRA `(.L_x_73) ;  /* 0x0000007000dca947 */ /* 0x00cfea0003800000 */
.L_x_153:
[----:B------:R-:W2:Y:S01]  /*4270*/  LDC.64 R14, c[0x0][0xb10] ;  /* 0x0002c400ff0e7b82 */ /* 0x000ea20000000a00 */
[----:B------:R-:W-:Y:S01]  /*4280*/  @!P4 R2UR UR8, R20 ;  /* 0x000000001408c2ca */ /* 0x000fe200000e0000 */
[----:B------:R-:W-:Y:S01]  /*4290*/  VOTEU.ALL UP1, P4 ;  /* 0x0000000000ff7886 */ /* 0x000fe20002020000 */
[----:B------:R-:W-:Y:S01]  /*42a0*/  @!P4 R2UR UR9, R21 ;  /* 0x000000001509c2ca */ /* 0x000fe200000e0000 */
[----:B------:R-:W-:Y:S01]  /*42b0*/  UMOV UR10, 0x0 ;  /* 0x00000000000a7882 */ /* 0x000fe20000000000 */
[----:B------:R-:W-:Y:S03]  /*42c0*/  UMOV UR11, 0x10000000 ;  /* 0x10000000000b7882 */ /* 0x000fe60000000000 */
[----:B------:R-:W3:Y:S01]  /*42d0*/  LDC.64 R10, c[0x0][0xb18] ;  /* 0x0002c600ff0a7b82 */ /* 0x000ee20000000a00 */
[----:B------:R-:W-:Y:S01]  /*42e0*/  @!UP1 UIADD3 UR18, UPT, UPT, UR34, 0x80, URZ ;  /* 0x0000008022129890 */ /* 0x000fe2000fffe0ff */
[----:B------:R-:W-:Y:S01]  /*42f0*/  @P3 SHF.R.U32.HI R28, RZ, 0x10, R25 ;  /* 0x00000010ff1c3819 */ /* 0x000fe20000011619 */
[----:B------:R-:W-:Y:S01]  /*4300*/  @!UP1 UIADD3 UR16, UPT, UPT, UR7, 0x4200, URZ ;  /* 0x0000420007109890 */ /* 0x000fe2000fffe0ff */
[----:B------:R-:W-:Y:S01]  /*4310*/  VIADD R30, R30, 0x1 ;  /* 0x000000011e1e7836 */ /* 0x000fe20000000000 */
[----:B------:R-:W-:Y:S03]  /*4320*/  VOTEU.ALL UP1, P4 ;  /* 0x0000000000ff7886 */ /* 0x000fe60002020000 */
[----:B------:R-:W5:Y:S01]  /*4330*/  @!P1 LDC R0, c[0x0][0xb20] ;  /* 0x0002c800ff009b82 */ /* 0x000f620000000800 */
[----:B------:R-:W-:Y:S01]  /*4340*/  UMOV UR19, UR35 ;  /* 0x0000002300137c82 */ /* 0x000fe20008000000 */
[----:B------:R-:W-:Y:S01]  /*4350*/  IMAD.U32 R21, RZ, RZ, UR8 ;  /* 0x00000008ff157e24 */ /* 0x000fe2000f8e00ff */
[----:B------:R-:W-:Y:S05]  /*4360*/  UMOV UR20, UR36 ;  /* 0x0000002400147c82 */ /* 0x000fea0008000000 */
[----:B-1----:R-:W1:Y:S01]  /*4370*/  @!P1 LDC R3, c[0x0][0xb0c] ;  /* 0x0002c300ff039b82 */ /* 0x002e620000000800 */
[----:B------:R-:W-:Y:S01]  /*4380*/  IMAD.U32 R20, RZ, RZ, UR9 ;  /* 0x00000009ff147e24 */ /* 0x000fe2000f8e00ff */
[----:B------:R-:W-:Y:S01]  /*4390*/  UPRMT UR8, UR37, 0x654, UR17 ;  /* 0x0000065425087896 */ /* 0x000fe20008000011 */
[----:B------:R-:W-:Y:S03]  /*43a0*/  @!P4 R2UR UR15, R21 ;  /* 0x00000000150fc2ca */ /* 0x000fe600000e0000 */
[----:B------:R-:W-:Y:S01]  /*43b0*/  @!P4 R2UR UR14, R20 ;  /* 0x00000000140ec2ca */ /* 0x000fe200000e0000 */
[----:B------:R-:W-:Y:S11]  /*43c0*/  @!P4 IMAD.MOV.U32 R20, RZ, RZ, 0x2000 ;  /* 0x00002000ff14c424 */ /* 0x000ff600078e00ff */
[----:B------:R-:W-:Y:S01]  /*43d0*/  @!UPT UIADD3 URZ, UPT, UPT, URZ, URZ, URZ ;  /* 0x000000fffffff290 */ /* 0x000fe2000fffe0ff */
[----:B------:R1:W-:Y:S01]  /*43e0*/  @!UP1 UTMALDG.3D [UR16], [UR14], desc[UR10] ;  /* 0x00000a100e0095b4 */ /* 0x0003e20008011000 */
[----:B------:R1:W-:Y:S02]  /*43f0*/  @!P4 SYNCS.ARRIVE.TRANS64.RED.A0TR RZ, [UR7+0x40], R20 ;  /* 0x00004014ffffc9a7 */ /* 0x0003e40008300407 */
[----:B-1----:R-:W-:Y:S01]  /*4400*/  @!P1 ISETP.NE.AND P2, PT, R3, 0x1, PT ;  /* 0x000000010300980c */ /* 0x002fe20003f45270 */
[C---:B--2---:R-:W-:Y:S01]  /*4410*/  @!P1 IMAD.HI.U32 R14, R13.reuse, R14, RZ ;  /* 0x0000000e0d0e9227 */ /* 0x044fe200078e00ff */
[----:B---3--:R-:W-:Y:S03]  /*4420*/  @!P1 ISETP.NE.AND P0, PT, R10, 0x1, PT ;  /* 0x000000010a00980c */ /* 0x008fe60003f05270 */
[C---:B------:R-:W-:Y:S01]  /*4430*/  @!P1 IMAD.HI.U32 R11, R8.reuse, R11, RZ ;  /* 0x0000000b080b9227 */ /* 0x040fe200078e00ff */
[----:B------:R-:W-:Y:S04]  /*4440*/  @!P1 SHF.R.U32.HI R14, RZ, R15, R14 ;  /* 0x0000000fff0e9219 */ /* 0x000fe8000001160e */
[----:B-----5:R-:W-:Y:S01]  /*4450*/  @!P1 SHF.R.U32.HI R9, RZ, R0, R11 ;  /* 0x00000000ff099219 */ /* 0x020fe2000001160b */
[----:B------:R-:W-:Y:S01]  /*4460*/  SYNCS.ARRIVE.TRANS64.RED.A1T0 RZ, [UR8], RZ ;  /* 0x000000ffffff79a7 */ /* 0x000fe20008100408 */
[----:B------:R-:W-:Y:S02]  /*4470*/  @!P1 SEL R14, R13, R14, !P2 ;  /* 0x0000000e0d0e9207 */ /* 0x000fe40005000000 */
[----:B------:R-:W-:Y:S01]  /*4480*/  @!P1 SEL R9, R8, R9, !P0 ;  /* 0x0000000908099207 */ /* 0x000fe20004000000 */
[----:B------:R-:W1:Y:S04]  /*4490*/  SYNCS.PHASECHK.TRANS64.TRYWAIT P5, [UR7+0x68], R12 ;  /* 0x0000680cff0075a7 */ /* 0x000e6800080a1107 */
[----:B------:R-:W-:Y:S02]  /*44a0*/  @!P1 IMAD.IADD R0, R9, 0x1, -R14 ;  /* 0x0000000109009824 */ /* 0x000fe400078e0a0e */
[----:B------:R-:W-:Y:S02]  /*44b0*/  @!P1 IMAD.IADD R9, R14, 0x1, -R9 ;  /* 0x000000010e099824 */ /* 0x000fe400078e0a09 */
[----:B------:R-:W-:Y:S02]  /*44c0*/  @!P1 IMAD R13, R0, R3, R13 ;  /* 0x00000003000d9224 */ /* 0x000fe400078e020d */
[----:B------:R-:W-:Y:S01]  /*44d0*/  @!P1 IMAD R8, R9, R10, R8 ;  /* 0x0000000a09089224 */ /* 0x000fe200078e0208 */
[----:B-1----:R-:W-:Y:S06]  /*44e0*/  @!P5 BRA `(.L_x_74) ;  /* 0x000000700054d947 */ /* 0x002fec0003800000 */
.L_x_155:
[----:B-1----:R-:W-:Y:S01]  /*44f0*/  @!P4 IADD3 R3, P0, PT, R32, 0x580, RZ ;  /* 0x000005802003c810 */ /* 0x002fe20007f1e0ff */
[----:B------:R-:W-:Y:S01]  /*4500*/  VOTEU.ALL UP1, P4 ;  /* 0x0000000000ff7886 */ /* 0x000fe20002020000 */
[----:B------:R-:W-:Y:S01]  /*4510*/  UMOV UR18, 0x0 ;  /* 0x0000000000127882 */ /* 0x000fe20000000000 */
[----:B------:R-:W-:Y:S01]  /*4520*/  UMOV UR19, 0x10000000 ;  /* 0x1000000000137882 */ /* 0x000fe20000000000 */
[----:B------:R-:W-:Y:S01]  /*4530*/  @!P4 R2UR UR9, R3 ;  /* 0x000000000309c2ca */ /* 0x000fe200000e0000 */
[----:B------:R-:W-:Y:S01]  /*4540*/  @!P4 IMAD.X R0, RZ, RZ, R33, P0 ;  /* 0x000000ffff00c224 */ /* 0x000fe200000e0621 */
[----:B------:R-:W-:Y:S01]  /*4550*/  @!UP1 UIADD3 UR10, UPT, UPT, UR34, 0xc0, URZ ;  /* 0x000000c0220a9890 */ /* 0x000fe2000fffe0ff */
[----:B------:R-:W-:Y:S01]  /*4560*/  ISETP.NE.AND P0, PT, R30, 0x2, PT ;  /* 0x000000021e00780c */ /* 0x000fe20003f05270 */
[----:B------:R-:W-:Y:S01]  /*4570*/  UMOV UR11, UR35 ;  /* 0x00000023000b7c82 */ /* 0x000fe20008000000 */
[----:B------:R-:W-:Y:S01]  /*4580*/  UMOV UR12, UR36 ;  /* 0x00000024000c7c82 */ /* 0x000fe20008000000 */
[----:B------:R-:W-:Y:S01]  /*4590*/  @!P4 R2UR UR8, R0 ;  /* 0x000000000008c2ca */ /* 0x000fe200000e0000 */
[----:B------:R-:W-:Y:S01]  /*45a0*/  IMAD.IADD R20, R8, 0x1, R147 ;  /* 0x0000000108147824 */ /* 0x000fe200078e0293 */
[----:B------:R-:W-:Y:S01]  /*45b0*/  @P3 R2UR UR36, R28 ;  /* 0x000000001c2432ca */ /* 0x000fe200000e0000 */
[----:B------:R-:W-:Y:S01]  /*45c0*/  IMAD.IADD R21, R13, 0x1, R170 ;  /* 0x000000010d157824 */ /* 0x000fe200078e02aa */
[----:B------:R-:W-:Y:S02]  /*45d0*/  SEL R0, RZ, 0x1, P0 ;  /* 0x00000001ff007807 */ /* 0x000fe40000000000 */
[----:B------:R-:W-:Y:S01]  /*45e0*/  LOP3.LUT R31, R31, 0x1, RZ, 0x3c, !PT ;  /* 0x000000011f1f7812 */ /* 0x000fe200078e3cff */
[----:B------:R-:W-:Y:S01]  /*45f0*/  IMAD.U32 R10, RZ, RZ, UR9 ;  /* 0x00000009ff0a7e24 */ /* 0x000fe2000f8e00ff */
[----:B------:R-:W-:Y:S01]  /*4600*/  @!UP1 UIADD3 UR9, UPT, UPT, UR7, 0x48, URZ ;  /* 0x0000004807099890 */ /* 0x000fe2000fffe0ff */
[----:B------:R-:W-:Y:S02]  /*4610*/  LOP3.LUT R29, R29, R0, RZ, 0x3c, !PT ;  /* 0x000000001d1d7212 */ /* 0x000fe400078e3cff */
[----:B------:R-:W-:Y:S02]  /*4620*/  SEL R30, R30, RZ, P0 ;  /* 0x000000ff1e1e7207 */ /* 0x000fe40000000000 */
[----:B------:R-:W-:Y:S01]  /*4630*/  IMAD.U32 R11, RZ, RZ, UR8 ;  /* 0x00000008ff0b7e24 */ /* 0x000fe2000f8e00ff */
[----:B------:R-:W-:Y:S01]  /*4640*/  @!P4 R2UR UR14, R10 ;  /* 0x000000000a0ec2ca */ /* 0x000fe200000e0000 */
[----:B------:R-:W-:Y:S01]  /*4650*/  @!UP1 UIADD3 UR8, UPT, UPT, UR7, 0x6200, URZ ;  /* 0x0000620007089890 */ /* 0x000fe2000fffe0ff */
[----:B------:R-:W-:Y:S02]  /*4660*/  VOTEU.ALL UP1, P4 ;  /* 0x0000000000ff7886 */ /* 0x000fe40002020000 */
[----:B------:R-:W-:Y:S11]  /*4670*/  @!P4 R2UR UR15, R11 ;  /* 0x000000000b0fc2ca */ /* 0x000ff600000e0000 */
[----:B------:R-:W-:Y:S02]  /*4680*/  @!UPT UIADD3 URZ, UPT, UPT, URZ, URZ, URZ ;  /* 0x000000fffffff290 */ /* 0x000fe4000fffe0ff */
[----:B------:R2:W-:Y:S01]  /*4690*/  @!UP1 UTMALDG.3D [UR8], [UR14], desc[UR18] ;  /* 0x000012080e0095b4 */ /* 0x0005e20008011000 */
[----:B------:R2:W-:Y:S01]  /*46a0*/  @!P4 SYNCS.ARRIVE.TRANS64.RED.A0TR RZ, [UR7+0x48], R23 ;  /* 0x00004817ffffc9a7 */ /* 0x0005e20008300407 */
[----:B------:R-:W-:Y:S01]  /*46b0*/  UPLOP3.LUT UP1, UPT, UPT, UPT, UPT, 0x80, 0x8 ;  /* 0x000000000008789c */ /* 0x000fe20003f2f070 */
[----:B------:R-:W-:Y:S01]  /*46c0*/  SYNCS.ARRIVE.TRANS64.RED.A1T0 RZ, [UR13], RZ ;  /* 0x000000ffffff79a7 */ /* 0x000fe2000810040d */
[----:B------:R-:W-:Y:S09]  /*46d0*/  @P3 BRA `(.L_x_75) ;  /* 0xfffffff000943947 */ /* 0x000ff2000383ffff */
[----:B------:R-:W-:-:S04]  /*46e0*/  SHF.L.U32 R3, R31, 0x1f, RZ ;  /* 0x0000001f1f037819 */ /* 0x000fc800000006ff */
[----:B------:R-:W1:Y:S02]  /*46f0*/  SYNCS.PHASECHK.TRANS64.TRYWAIT P0, [UR7+0x50], R3 ;  /* 0x00005003ff0075a7 */ /* 0x000e640008001107 */
[----:B-1----:R-:W-:Y:S05]  /*4700*/  @!P0 BRA `(.L_x_76) ;  /* 0x0000006c00e48947 */ /* 0x002fea0003800000 */
.L_x_157:
[----:B------:R-:W3:Y:S02]  /*4710*/  SYNCS.PHASECHK.TRANS64.TRYWAIT P0, [UR7+0x58], R3 ;  /* 0x00005803ff0075a7 */ /* 0x000ee40008001107 */
[----:B---3--:R-:W-:Y:S05]  /*4720*/  @!P0 BRA `(.L_x_77) ;  /* 0x0000006c00f48947 */ /* 0x008fea0003800000 */
.L_x_159:
[----:B------:R-:W3:Y:S02]  /*4730*/  SYNCS.PHASECHK.TRANS64.TRYWAIT P0, [UR7+0x60], R3 ;  /* 0x00006003ff0075a7 */ /* 0x000ee40008001107 */
[----:B---3--:R-:W-:Y:S05]  /*4740*/  @!P0 BRA `(.L_x_78) ;  /* 0x0000007000048947 */ /* 0x008fea0003800000 */
.L_x_161:
[----:B-1----:R-:W-:-:S07]  /*4750*/  MOV R0, UR7 ;  /* 0x0000000700007c02 */ /* 0x002fce0008000f00 */
.L_x_79:
[----:B-1----:R-:W-:-:S04]  /*4760*/  SHF.L.U32 R3, R31, 0x1f, RZ ;  /* 0x0000001f1f037819 */ /* 0x002fc800000006ff */
[----:B------:R1:W3:Y:S03]  /*4770*/  SYNCS.PHASECHK.TRANS64.TRYWAIT P0, [R0+URZ+0x68], R3 ;  /* 0x00006803000075a7 */ /* 0x0002e600080011ff */
[----:B---3--:R-:W-:Y:S05]  /*4780*/  @!P0 NANOSLEEP.SYNCS 0x989680 ;  /* 0x009896800000895d */ /* 0x008fea0003900000 */
[----:B------:R-:W3:Y:S02]  /*4790*/  @!P0 SYNCS.PHASECHK.TRANS64 P0, [R0+URZ+0x68], R3 ;  /* 0x00006803000085a7 */ /* 0x000ee400080010ff */
[----:B--23--:R-:W-:Y:S05]  /*47a0*/  @P0 EXIT ;  /* 0x000000000000094d */ /* 0x00cfea0003800000 */
[----:B------:R-:W-:Y:S05]  /*47b0*/  BRA `(.L_x_79) ;  /* 0xfffffffc00e87947 */ /* 0x000fea000383ffff */
.L_x_64:
[----:B------:R-:W-:-:S06]  /*47c0*/  UISETP.GE.AND UP1, UPT, UR8, 0x4, UPT ;  /* 0x000000040800788c */ /* 0x000fcc000bf26270 */
[----:B------:R-:W-:-:S13]  /*47d0*/  PLOP3.LUT P0, PT, PT, PT, UP1, 0x80, 0x8 ;  /* 0x000000000008781c */ /* 0x000fda0003f0f018 */
[----:B------:R-:W-:Y:S05]  /*47e0*/  @!P0 EXIT ;  /* 0x000000000000894d */ /* 0x000fea0003800000 */
[----:B------:R-:W-:Y:S01]  /*47f0*/  BAR.SYNC.DEFER_BLOCKING 0x6, 0xa0 ;  /* 0x0182800000007b1d */ /* 0x000fe20000010000 */
[C---:B------:R-:W-:Y:S01]  /*4800*/  IMAD.SHL.U32 R3, R185.reuse, 0x40, RZ ;  /* 0x00000040b9037824 */ /* 0x040fe200078e00ff */
[C---:B------:R-:W-:Y:S01]  /*4810*/  LOP3.LUT R189, R185.reuse, 0x60, RZ, 0xc0, !PT ;  /* 0x00000060b9bd7812 */ /* 0x040fe200078ec0ff */
[C---:B------:R-:W-:Y:S01]  /*4820*/  IMAD.SHL.U32 R172, R185.reuse, 0x8, RZ ;  /* 0x00000008b9ac7824 */ /* 0x040fe200078e00ff */
[C---:B------:R-:W-:Y:S01]  /*4830*/  LOP3.LUT R187, R185.reuse, 0x2, RZ, 0xc0, !PT ;  /* 0x00000002b9bb7812 */ /* 0x040fe200078ec0ff */
[----:B------:R-:W-:Y:S01]  /*4840*/  IMAD.U32 R79, R185, 0x10000, RZ ;  /* 0x00010000b94f7824 */ /* 0x000fe200078e00ff */
[----:B------:R-:W-:Y:S02]  /*4850*/  UMOV UR49, 0x400 ;  /* 0x0000040000317882 */ /* 0x000fe40000000000 */
[----:B------:R-:W1:Y:S01]  /*4860*/  LDC R177, c[0x0][0x370] ;  /* 0x0000dc00ffb17b82 */ /* 0x000e620000000800 */
[----:B------:R-:W-:Y:S01]  /*4870*/  ULEA UR49, UR37, UR49, 0x18 ;  /* 0x0000003125317291 */ /* 0x000fe2000f8ec0ff */
[----:B------:R-:W-:Y:S01]  /*4880*/  LOP3.LUT R5, R3, 0x180, RZ, 0xc0, !PT ;  /* 0x0000018003057812 */ /* 0x000fe200078ec0ff */
[----:B------:R-:W-:Y:S01]  /*4890*/  HFMA2 R191, -RZ, RZ, 0, 0 ;  /* 0x00000000ffbf7431 */ /* 0x000fe200000001ff */
[----:B------:R-:W-:Y:S01]  /*48a0*/  LOP3.LUT R79, R79, 0x600000, RZ, 0xc0, !PT ;  /* 0x006000004f4f7812 */ /* 0x000fe200078ec0ff */
[----:B------:R-:W-:Y:S01]  /*48b0*/  UIADD3 UR4, UPT, UPT, UR49, 0x8200, URZ ;  /* 0x0000820031047890 */ /* 0x000fe2000fffe0ff */
[----:B------:R-:W-:Y:S01]  /*48c0*/  LOP3.LUT R172, R5, 0x30, R172, 0xf8, !PT ;  /* 0x0000003005ac7812 */ /* 0x000fe200078ef8ac */
[----:B------:R-:W-:Y:S01]  /*48d0*/  IMAD.MOV.U32 R76, RZ, RZ, RZ ;  /* 0x000000ffff4c7224 */ /* 0x000fe200078e00ff */
[----:B------:R-:W2:Y:S01]  /*48e0*/  LDC R74, c[0x0][0xb0c] ;  /* 0x0002c300ff4a7b82 */ /* 0x000ea20000000800 */
[----:B------:R-:W-:-:S02]  /*48f0*/  LOP3.LUT R185, R185, 0x4, RZ, 0xc0, !PT ;  /* 0x00000004b9b97812 */ /* 0x000fc400078ec0ff */
[----:B------:R-:W-:Y:S02]  /*4900*/  CS2R R182, SRZ ;  /* 0x0000000000b67805 */ /* 0x000fe4000001ff00 */
[----:B------:R-:W-:Y:S02]  /*4910*/  LOP3.LUT R172, R172, 0x1e40, R3, 0xf8, !PT ;  /* 0x00001e40acac7812 */ /* 0x000fe400078ef803 */
[----:B------:R-:W-:Y:S02]  /*4920*/  CS2R R180, SRZ ;  /* 0x0000000000b47805 */ /* 0x000fe4000001ff00 */
[----:B------:R-:W-:Y:S01]  /*4930*/  IADD3 R184, PT, PT, -R185, 0x2, RZ ;  /* 0x00000002b9b87810 */ /* 0x000fe20007ffe1ff */
[----:B------:R-:W-:Y:S01]  /*4940*/  IMAD.MOV R176, RZ, RZ, -R187 ;  /* 0x000000ffffb07224 */ /* 0x000fe200078e0abb */
[----:B------:R-:W-:Y:S01]  /*4950*/  MOV R188, UR4 ;  /* 0x0000000400bc7c02 */ /* 0x000fe20008000f00 */
[----:B------:R-:W4:Y:S01]  /*4960*/  LDC R174, c[0x0][0xb20] ;  /* 0x0002c800ffae7b82 */ /* 0x000f220000000800 */
[----:B------:R-:W3:Y:S01]  /*4970*/  LDS R0, [UR49+0x110] ;  /* 0x00011031ff007984 */ /* 0x000ee20008000800 */
[----:B------:R-:W-:Y:S01]  /*4980*/  VIADD R186, R172, UR49 ;  /* 0x00000031acba7c36 */ /* 0x000fe20008000000 */
[----:B------:R-:W1:Y:S01]  /*4990*/  LDCU.64 UR52, c[0x0][0x348] ;  /* 0x00006900ff3477ac */ /* 0x000e620008000a00 */
[----:B------:R-:W-:-:S02]  /*49a0*/  IMAD.MOV R175, RZ, RZ, -R185 ;  /* 0x000000ffffaf7224 */ /* 0x000fc400078e0ab9 */
[----:B------:R-:W-:Y:S01]  /*49b0*/  VIADD R186, R186, 0x200 ;  /* 0x00000200baba7836 */ /* 0x000fe20000000000 */
[----:B------:R-:W1:Y:S01]  /*49c0*/  LDCU.64 UR38, c[0x0][0x888] ;  /* 0x00011100ff2677ac */ /* 0x000e620008000a00 */
[----:B------:R-:W1:Y:S01]  /*49d0*/  LDC R73, c[0x0][0xb30] ;  /* 0x0002cc00ff497b82 */ /* 0x000e620000000800 */
[----:B------:R-:W1:Y:S01]  /*49e0*/  LDCU.64 UR44, c[0x0][0x890] ;  /* 0x00011200ff2c77ac */ /* 0x000e620008000a00 */
[----:B------:R-:W-:-:S06]  /*49f0*/  UIADD3 UR48, UPT, UPT, UR49, 0x200, URZ ;  /* 0x0000020031307890 */ /* 0x000fcc000fffe0ff */
[----:B------:R-:W1:Y:S08]  /*4a00*/  LDC.64 R168, c[0x0][0xb10] ;  /* 0x0002c400ffa87b82 */ /* 0x000e700000000a00 */
[----:B------:R-:W1:Y:S08]  /*4a10*/  LDC.64 R70, c[0x0][0xb18] ;  /* 0x0002c600ff467b82 */ /* 0x000e700000000a00 */
[----:B------:R-:W1:Y:S08]  /*4a20*/  LDC.64 R68, c[0x0][0xb28] ;  /* 0x0002ca00ff447b82 */ /* 0x000e700000000a00 */
[----:B------:R-:W1:Y:S01]  /*4a30*/  LDC.64 R166, c[0x0][0x8b0] ;  /* 0x00022c00ffa67b82 */ /* 0x000e620000000a00 */
[----:B---3--:R-:W-:-:S07]  /*4a40*/  IMAD.IADD R79, R0, 0x1, R79 ;  /* 0x00000001004f7824 */ /* 0x008fce00078e024f */
[----:B------:R-:W3:Y:S08]  /*4a50*/  LDC.64 R164, c[0x0][0x8a8] ;  /* 0x00022a00ffa47b82 */ /* 0x000ef00000000a00 */
[----:B--2-4-:R-:W1:Y:S02]  /*4a60*/  LDC R178, c[0x0][0x374] ;  /* 0x0000dd00ffb27b82 */ /* 0x014e640000000800 */
.L_x_124:
[C---:B------:R-:W-:Y:S02]  /*4a70*/  LEA R0, R191.reuse, UR49, 0x3 ;  /* 0x00000031bf007c11 */ /* 0x040fe4000f8e18ff */
[----:B------:R-:W-:Y:S02]  /*4a80*/  SHF.L.U32 R3, R182, 0x1f, RZ ;  /* 0x0000001fb6037819 */ /* 0x000fe400000006ff */
[----:B------:R-:W-:Y:S02]  /*4a90*/  LEA R16, R191, UR49, 0x4 ;  /* 0x00000031bf107c11 */ /* 0x000fe4000f8e20ff */
[----:B------:R-:W2:Y:S02]  /*4aa0*/  SYNCS.PHASECHK.TRANS64.TRYWAIT P0, [R0+URZ+0x80], R3 ;  /* 0x00008003000075a7 */ /* 0x000ea400080011ff */
[----:B-12---:R-:W-:Y:S05]  /*4ab0*/  @!P0 BRA `(.L_x_80) ;  /* 0x0000006c00408947 */ /* 0x006fea0003800000 */
.L_x_162:
[----:B------:R-:W4:Y:S01]  /*4ac0*/  LDC.64 R12, c[0x0][0xb10] ;  /* 0x0002c400ff0c7b82 */ /* 0x000f220000000a00 */
[----:B------:R-:W3:Y:S01]  /*4ad0*/  LDS.128 R16, [R16+0xf0] ;  /* 0x0000f00010107984 */ /* 0x000ee20000000c00 */
[----:B-1----:R-:W-:Y:S01]  /*4ae0*/  ISETP.NE.AND P1, PT, R73, 0x1, PT ;  /* 0x000000014900780c */ /* 0x002fe20003f25270 */
[----:B--2---:R-:W-:Y:S01]  /*4af0*/  VIADD R0, R0, 0x90 ;  /* 0x0000009000007836 */ /* 0x004fe20000000000 */
[----:B------:R-:W-:Y:S04]  /*4b00*/  ISETP.GE.AND P0, PT, R72, 0x1, PT ;  /* 0x000000014800780c */ /* 0x000fe80003f06270 */
[----:B------:R-:W1:Y:S01]  /*4b10*/  LDC.64 R10, c[0x0][0xb18] ;  /* 0x0002c600ff0a7b82 */ /* 0x000e620000000a00 */
[----:B------:R-:W-:Y:S01]  /*4b20*/  PRMT R0, RZ, 0x654, R0 ;  /* 0x00000654ff007816 */ /* 0x000fe20000000000 */
[----:B------:R-:W-:Y:S01]  /*4b30*/  @!PT LDS RZ, [RZ] ;  /* 0x00000000fffff984 */ /* 0x000fe20000000800 */
[----:B------:R-:W-:Y:S01]  /*4b40*/  @!PT LDS RZ, [RZ] ;  /* 0x00000000fffff984 */ /* 0x000fe20000000800 */
[----:B------:R-:W-:Y:S01]  /*4b50*/  @!PT LDS RZ, [RZ] ;  /* 0x00000000fffff984 */ /* 0x000fe20000000800 */
[----:B------:R-:W-:Y:S01]  /*4b60*/  @!PT LDS RZ, [RZ] ;  /* 0x00000000fffff984 */ /* 0x000fe20000000800 */
[----:B------:R2:W-:Y:S06]  /*4b70*/  MEMBAR.ALL.CTA ;  /* 0x0000000000007992 */ /* 0x0005ec0000008000 */
[----:B--2---:R-:W2:Y:S01]  /*4b80*/  FENCE.VIEW.ASYNC.S ;  /* 0x00000000000073c6 */ /* 0x004ea20000000000 */
[----:B------:R-:W1:Y:S08]  /*4b90*/  @!P1 LDC R14, c[0x0][0xb20] ;  /* 0x0002c800ff0e9b82 */ /* 0x000e700000000800 */
[----:B------:R-:W1:Y:S01]  /*4ba0*/  @!P1 LDC R9, c[0x0][0xb0c] ;  /* 0x0002c300ff099b82 */ /* 0x000e620000000800 */
[----:B--2---:R2:W-:Y:S01]  /*4bb0*/  SYNCS.ARRIVE.TRANS64.RED.A1T0 RZ, [R0+URZ], RZ ;  /* 0x000000ff00ff79a7 */ /* 0x0045e200081004ff */
[----:B---3--:R-:W-:Y:S04]  /*4bc0*/  LOP3.LUT P4, RZ, R18, 0x1, RZ, 0xc0, !PT ;  /* 0x0000000112ff7812 */ /* 0x008fe8000788c0ff */
[----:B------:R-:W-:Y:S09]  /*4bd0*/  P2R R190, PR, RZ, 0x10 ;  /* 0x00000010ffbe7803 */ /* 0x000ff20000000000 */
[----:B------:R-:W-:Y:S02]  /*4be0*/  @P4 MOV R77, R16 ;  /* 0x00000010004d4202 */ /* 0x000fe40000000f00 */
[----:B------:R-:W-:Y:S01]  /*4bf0*/  @P4 LOP3.LUT R75, R17, 0xffff, RZ, 0xc0, !PT ;  /* 0x0000ffff114b4812 */ /* 0x000fe200078ec0ff */
[----:B--2-4-:R-:W-:Y:S06]  /*4c00*/  @!P0 BRA `(.L_x_81) ;  /* 0x0000000000a48947 */ /* 0x014fec0003800000 */
[----:B------:R-:W-:Y:S01]  /*4c10*/  IMAD.HI.U32 R23, R178, R71, RZ ;  /* 0x00000047b2177227 */ /* 0x000fe200078e00ff */
[----:B------:R-:W-:Y:S02]  /*4c20*/  ISETP.NE.AND P0, PT, R70, 0x1, PT ;  /* 0x000000014600780c */ /* 0x000fe40003f05270 */
[----:B------:R-:W-:Y:S01]  /*4c30*/  ISETP.NE.AND P2, PT, R72, 0x1, PT ;  /* 0x000000014800780c */ /* 0x000fe20003f45270 */
[----:B------:R-:W-:Y:S01]  /*4c40*/  IMAD.HI.U32 R22, R177, R168, RZ ;  /* 0x000000a8b1167227 */ /* 0x000fe200078e00ff */
[----:B------:R-:W-:Y:S02]  /*4c50*/  SHF.R.U32.HI R23, RZ, R174, R23 ;  /* 0x000000aeff177219 */ /* 0x000fe40000011617 */
[----:B------:R-:W-:Y:S01]  /*4c60*/  ISETP.NE.AND P3, PT, R74, 0x1, PT ;  /* 0x000000014a00780c */ /* 0x000fe20003f65270 */
[----:B------:R-:W-:Y:S01]  /*4c70*/  IMAD.HI.U32 R26, R77, R168, RZ ;  /* 0x000000a84d1a7227 */ /* 0x000fe200078e00ff */
[----:B------:R-:W-:Y:S02]  /*4c80*/  SHF.R.U32.HI R22, RZ, R169, R22 ;  /* 0x000000a9ff167219 */ /* 0x000fe40000011616 */
[----:B------:R-:W-:Y:S01]  /*4c90*/  SEL R3, R178, R23, !P0 ;  /* 0x00000017b2037207 */ /* 0x000fe20004000000 */
[----:B------:R-:W-:Y:S01]  /*4ca0*/  IMAD.HI.U32 R23, R75, R71, RZ ;  /* 0x000000474b177227 */ /* 0x000fe200078e00ff */
[----:B------:R-:W-:Y:S02]  /*4cb0*/  SEL R7, R177, R22, !P3 ;  /* 0x00000016b1077207 */ /* 0x000fe40005800000 */
[----:B------:R-:W-:Y:S01]  /*4cc0*/  SHF.R.U32.HI R26, RZ, R169, R26 ;  /* 0x000000a9ff1a7219 */ /* 0x000fe2000001161a */
[-C--:B------:R-:W-:Y:S04]  /*4cd0*/  IMAD.HI.U32 R22, R3, R68.reuse, RZ ;  /* 0x0000004403167227 */ /* 0x080fe800078e00ff */
[----:B------:R-:W-:Y:S01]  /*4ce0*/  IMAD.HI.U32 R24, R7, R68, RZ ;  /* 0x0000004407187227 */ /* 0x000fe200078e00ff */
[-C--:B------:R-:W-:Y:S02]  /*4cf0*/  @P2 SHF.R.U32.HI R3, RZ, R69.reuse, R22 ;  /* 0x00000045ff032219 */ /* 0x080fe40000011616 */
[----:B------:R-:W-:Y:S02]  /*4d00*/  SHF.R.U32.HI R22, RZ, R174, R23 ;  /* 0x000000aeff167219 */ /* 0x000fe40000011617 */
[----:B------:R-:W-:Y:S01]  /*4d10*/  @P2 SHF.R.U32.HI R7, RZ, R69, R24 ;  /* 0x00000045ff072219 */ /* 0x000fe20000011618 */
[C---:B------:R-:W-:Y:S01]  /*4d20*/  IMAD R2, R72.reuse, R3, RZ ;  /* 0x0000000348027224 */ /* 0x040fe200078e02ff */
[----:B------:R-:W-:Y:S02]  /*4d30*/  SEL R5, R75, R22, !P0 ;  /* 0x000000164b057207 */ /* 0x000fe40004000000 */
[----:B------:R-:W-:Y:S01]  /*4d40*/  SEL R3, R77, R26, !P3 ;  /* 0x0000001a4d037207 */ /* 0x000fe20005800000 */
[----:B------:R-:W-:Y:S01]  /*4d50*/  IMAD R4, R72, R7, RZ ;  /* 0x0000000748047224 */ /* 0x000fe200078e02ff */
[C---:B------:R-:W-:Y:S01]  /*4d60*/  ISETP.GE.AND P0, PT, R5.reuse, R2, PT ;  /* 0x000000020500720c */ /* 0x040fe20003f06270 */
[----:B------:R-:W-:Y:S03]  /*4d70*/  IMAD.HI.U32 R6, R5, R68, RZ ;  /* 0x0000004405067227 */ /* 0x000fe600078e00ff */
[----:B------:R-:W-:Y:S01]  /*4d80*/  ISETP.GE.OR P0, PT, R3, R4, P0 ;  /* 0x000000040300720c */ /* 0x000fe20000706670 */
[----:B------:R-:W-:Y:S01]  /*4d90*/  IMAD.MOV R4, RZ, RZ, -R3 ;  /* 0x000000ffff047224 */ /* 0x000fe200078e0a03 */
[-C--:B------:R-:W-:Y:S03]  /*4da0*/  SHF.R.U32.HI R6, RZ, R69.reuse, R6 ;  /* 0x00000045ff067219 */ /* 0x080fe60000011606 */
[----:B------:R-:W-:Y:S01]  /*4db0*/  IMAD R77, R74, R4, R77 ;  /* 0x000000044a4d7224 */ /* 0x000fe200078e024d */
[----:B------:R-:W-:Y:S05]  /*4dc0*/  SEL R15, R5, R6, !P2 ;  /* 0x00000006050f7207 */ /* 0x000fea0005000000 */
[----:B------:R-:W-:Y:S02]  /*4dd0*/  IMAD.MOV R6, RZ, RZ, -R15 ;  /* 0x000000ffff067224 */ /* 0x000fe400078e0a0f */
[C---:B------:R-:W-:Y:S04]  /*4de0*/  @!P0 IMAD.HI.U32 R2, R3.reuse, R68, RZ ;  /* 0x0000004403028227 */ /* 0x040fe800078e00ff */
[----:B------:R-:W-:Y:S01]  /*4df0*/  IMAD R6, R72, R6, R5 ;  /* 0x0000000648067224 */ /* 0x000fe200078e0205 */
[----:B------:R-:W-:Y:S04]  /*4e00*/  @!P0 SHF.R.U32.HI R2, RZ, R69, R2 ;  /* 0x00000045ff028219 */ /* 0x000fe80000011602 */
[----:B------:R-:W-:Y:S02]  /*4e10*/  @!P0 SEL R0, R3, R2, !P2 ;  /* 0x0000000203008207 */ /* 0x000fe40005000000 */
[----:B------:R-:W-:Y:S02]  /*4e20*/  IADD3 R2, PT, PT, -R5, RZ, RZ ;  /* 0x000000ff05027210 */ /* 0x000fe40007ffe1ff */
[----:B------:R-:W-:Y:S01]  /*4e30*/  @!P0 IADD3 R8, PT, PT, R15, -R0, RZ ;  /* 0x800000000f088210 */ /* 0x000fe20007ffe0ff */
[----:B------:R-:W-:Y:S02]  /*4e40*/  @!P0 IMAD R0, R7, R6, R0 ;  /* 0x0000000607008224 */ /* 0x000fe400078e0200 */
[----:B------:R-:W-:Y:S02]  /*4e50*/  IMAD R75, R70, R2, R75 ;  /* 0x00000002464b7224 */ /* 0x000fe400078e024b */
[----:B------:R-:W-:Y:S02]  /*4e60*/  @!P0 IMAD R5, R8, R72, R3 ;  /* 0x0000004808058224 */ /* 0x000fe400078e0203 */
[----:B------:R-:W-:Y:S04]  /*4e70*/  @!P0 IMAD.MOV.U32 R3, RZ, RZ, R0 ;  /* 0x000000ffff038224 */ /* 0x000fe800078e0000 */
[----:B------:R-:W-:Y:S02]  /*4e80*/  IMAD R77, R3, R74, R77 ;  /* 0x0000004a034d7224 */ /* 0x000fe400078e024d */
[----:B------:R-:W-:Y:S07]  /*4e90*/  IMAD R75, R5, R70, R75 ;  /* 0x00000046054b7224 */ /* 0x000fee00078e024b */
.L_x_81:
[----:B-1----:R-:W-:Y:S01]  /*4ea0*/  @!P1 ISETP.NE.AND P0, PT, R10, 0x1, PT ;  /* 0x000000010a00980c */ /* 0x002fe20003f05270 */
[----:B------:R-:W-:Y:S01]  /*4eb0*/  @!P1 IMAD.HI.U32 R0, R77, R12, RZ ;  /* 0x0000000c4d009227 */ /* 0x000fe200078e00ff */
[----:B------:R-:W-:Y:S01]  /*4ec0*/  @!P1 ISETP.NE.AND P2, PT, R9, 0x1, PT ;  /* 0x000000010900980c */ /* 0x000fe20003f45270 */
[----:B------:R-:W-:Y:S01]  /*4ed0*/  ULOP3.LUT UP0, URZ, UR48, 0x1b0, URZ, 0xc0, !UPT ;  /* 0x000001b030ff7892 */ /* 0x000fe2000f80c0ff */
[----:B------:R-:W-:Y:S01]  /*4ee0*/  R2UR UR42, R21 ;  /* 0x00000000152a72ca */ /* 0x000fe200000e0000 */
[----:B------:R-:W-:Y:S01]  /*4ef0*/  @!P1 IMAD.HI.U32 R3, R75, R11, RZ ;  /* 0x0000000b4b039227 */ /* 0x000fe200078e00ff */
[----:B------:R-:W-:Y:S02]  /*4f00*/  @!P1 SHF.R.U32.HI R0, RZ, R13, R0 ;  /* 0x0000000dff009219 */ /* 0x000fe40000011600 */
[----:B------:R-:W-:Y:S01]  /*4f10*/  R2UR UR41, R20 ;  /* 0x00000000142972ca */ /* 0x000fe200000e0000 */
[----:B------:R-:W-:Y:S01]  /*4f20*/  VIADD R191, R191, 0x1 ;  /* 0x00000001bfbf7836 */ /* 0x000fe20000000000 */
[----:B------:R-:W-:Y:S02]  /*4f30*/  @!P1 SHF.R.U32.HI R2, RZ, R14, R3 ;  /* 0x0000000eff029219 */ /* 0x000fe40000011603 */
[----:B------:R-:W-:Y:S02]  /*4f40*/  @!P1 SEL R3, R77, R0, !P2 ;  /* 0x000000004d039207 */ /* 0x000fe40005000000 */
[----:B------:R-:W-:Y:S02]  /*4f50*/  @!P1 SEL R2, R75, R2, !P0 ;  /* 0x000000024b029207 */ /* 0x000fe40004000000 */
[----:B------:R-:W-:Y:S01]  /*4f60*/  @P4 SHF.R.U32.HI R179, RZ, 0x10, R17 ;  /* 0x00000010ffb34819 */ /* 0x000fe20000011611 */
[----:B------:R-:W-:Y:S02]  /*4f70*/  USHF.L.U32 UR42, UR42, 0x7, URZ ;  /* 0x000000072a2a7899 */ /* 0x000fe400080006ff */
[----:B------:R-:W-:Y:S02]  /*4f80*/  @!P1 IMAD.IADD R0, R2, 0x1, -R3 ;  /* 0x0000000102009824 */ /* 0x000fe400078e0a03 */
[----:B------:R-:W-:Y:S01]  /*4f90*/  @!P1 IMAD.IADD R2, R3, 0x1, -R2 ;  /* 0x0000000103029824 */ /* 0x000fe200078e0a02 */
[----:B------:R-:W-:Y:S01]  /*4fa0*/  USHF.L.U32 UR41, UR41, 0x8, URZ ;  /* 0x0000000829297899 */ /* 0x000fe200080006ff */
[----:B------:R-:W-:Y:S02]  /*4fb0*/  @!P1 IMAD R77, R0, R9, R77 ;  /* 0x00000009004d9224 */ /* 0x000fe400078e024d */
[----:B------:R-:W-:Y:S01]  /*4fc0*/  @!P1 IMAD R75, R2, R10, R75 ;  /* 0x0000000a024b9224 */ /* 0x000fe200078e024b */
[----:B------:R-:W-:Y:S08]  /*4fd0*/  BRA.U !UP0, `(.L_x_82) ;  /* 0x0000000108407547 */ /* 0x000ff0000b800000 */
[----:B------:R-:W1:Y:S01]  /*4fe0*/  LDCU.64 UR8, c[0x4][0x88] ;  /* 0x01001100ff0877ac */ /* 0x000e620008000a00 */
[----:B------:R-:W-:Y:S01]  /*4ff0*/  MOV R3, 0x0 ;  /* 0x0000000000037802 */ /* 0x000fe20000000f00 */
[----:B------:R-:W-:Y:S02]  /*5000*/  HFMA2 R12, -RZ, RZ, 0, 5.9604644775390625e-08 ;  /* 0x00000001ff0c7431 */ /* 0x000fe400000001ff */
[----:B------:R-:W-:Y:S02]  /*5010*/  IMAD.MOV.U32 R8, RZ, RZ, 0x70 ;  /* 0x00000070ff087424 */ /* 0x000fe400078e00ff */
[----:B------:R-:W-:Y:S01]  /*5020*/  IMAD.MOV.U32 R13, RZ, RZ, RZ ;  /* 0x000000ffff0d7224 */ /* 0x000fe200078e00ff */
[----:B------:R-:W2:Y:S01]  /*5030*/  LDCU.64 UR6, c[0x4][0x90] ;  /* 0x01001200ff0677ac */ /* 0x000ea20008000a00 */
[----:B------:R-:W3:Y:S01]  /*5040*/  LDC.64 R2, c[0x4][R3] ;  /* 0x0100000003027b82 */ /* 0x000ee20000000a00 */
[----:B------:R-:W4:Y:S01]  /*5050*/  LDCU.64 UR4, c[0x4][0x8] ;  /* 0x01000100ff0477ac */ /* 0x000f220008000a00 */
[----:B-1----:R-:W-:Y:S01]  /*5060*/  MOV R5, UR9 ;  /* 0x0000000900057c02 */ /* 0x002fe20008000f00 */
[----:B------:R-:W-:Y:S01]  /*5070*/  IMAD.U32 R4, RZ, RZ, UR8 ;  /* 0x00000008ff047e24 */ /* 0x000fe2000f8e00ff */
[----:B--2---:R-:W-:Y:S01]  /*5080*/  MOV R7, UR7 ;  /* 0x0000000700077c02 */ /* 0x004fe20008000f00 */
[----:B------:R-:W-:Y:S01]  /*5090*/  IMAD.U32 R6, RZ, RZ, UR6 ;  /* 0x00000006ff067e24 */ /* 0x000fe2000f8e00ff */
[----:B----4-:R-:W-:Y:S01]  /*50a0*/  MOV R11, UR5 ;  /* 0x00000005000b7c02 */ /* 0x010fe20008000f00 */
[----:B------:R-:W-:Y:S02]  /*50b0*/  IMAD.U32 R10, RZ, RZ, UR4 ;  /* 0x00000004ff0a7e24 */ /* 0x000fe4000f8e00ff */
[----:B------:R-:W-:Y:S07]  /*50c0*/  LEPC R20, `(.L_x_82) ;  /* 0x000000001014794e */ /* 0x000fee0000000000 */
[----:B---3-5:R-:W-:Y:S05]  /*50d0*/  CALL.ABS.NOINC R2 ;  /* 0x0000000002007343 */ /* 0x028fea0003c00000 */
.L_x_82:
[----:B------:R-:W-:Y:S01]  /*50e0*/  LOP3.LUT P0, RZ, R188, 0x1b0, RZ, 0xc0, !PT ;  /* 0x000001b0bcff7812 */ /* 0x000fe2000780c0ff */
[----:B------:R-:W-:Y:S11]  /*50f0*/  BSSY.RECONVERGENT B6, `(.L_x_83) ;  /* 0x0000013000067945 */ /* 0x000ff60003800200 */
[----:B------:R-:W-:Y:S01]  /*5100*/  @!UPT UIADD3 URZ, UPT, UPT, URZ, URZ, URZ ;  /* 0x000000fffffff290 */ /* 0x000fe2000fffe0ff */
[----:B------:R-:W-:Y:S05]  /*5110*/  @!P0 BRA `(.L_x_84) ;  /* 0x0000000000408947 */ /* 0x000fea0003800000 */
        /* <DEDUP_REMOVED lines=16> */
.L_x_84:
[----:B------:R-:W-:Y:S05]  /*5220*/  BSYNC.RECONVERGENT B6 ;  /* 0x0000000000067941 */ /* 0x000fea0003800200 */
.L_x_83:
[----:B------:R-:W-:Y:S01]  /*5230*/  ISETP.NE.U32.AND P4, PT, R166, RZ, PT ;  /* 0x000000ffa600720c */ /* 0x000fe20003f85070 */
[----:B------:R-:W-:Y:S01]  /*5240*/  UISETP.NE.AND UP2, UPT, UR50, URZ, UPT ;  /* 0x000000ff3200728c */ /* 0x000fe2000bf45270 */
[----:B------:R-:W-:Y:S01]  /*5250*/  ISETP.NE.U32.AND P2, PT, RZ, UR38, PT ;  /* 0x00000026ff007c0c */ /* 0x000fe2000bf45070 */
[----:B------:R-:W-:Y:S01]  /*5260*/  UISETP.NE.U32.AND UP1, UPT, UR44, URZ, UPT ;  /* 0x000000ff2c00728c */ /* 0x000fe2000bf25070 */
[----:B------:R-:W-:Y:S01]  /*5270*/  ISETP.NE.AND.EX P4, PT, R167, RZ, PT, P4 ;  /* 0x000000ffa700720c */ /* 0x000fe20003f85340 */
[----:B------:R-:W-:Y:S01]  /*5280*/  UPLOP3.LUT UP0, UPT, UPT, UPT, UPT, 0x40, 0x4 ;  /* 0x000000000004789c */ /* 0x000fe20003f0e870 */
[----:B------:R-:W-:Y:S01]  /*5290*/  ISETP.NE.AND.EX P2, PT, RZ, UR39, PT, P2 ;  /* 0x00000027ff007c0c */ /* 0x000fe2000bf45320 */
[----:B------:R-:W-:Y:S01]  /*52a0*/  UISETP.NE.AND.EX UP1, UPT, UR45, URZ, UPT, UP1 ;  /* 0x000000ff2d00728c */ /* 0x000fe2000bf25310 */
[----:B------:R-:W-:Y:S04]  /*52b0*/  PLOP3.LUT P1, PT, PT, PT, UP2, 0x80, 0x8 ;  /* 0x000000000008781c */ /* 0x000fe80003f2f028 */
[----:B------:R-:W-:Y:S06]  /*52c0*/  @UP2 UPLOP3.LUT UP0, UPT, UPT, UPT, UP1, 0x80, 0x8 ;  /* 0x000000000008289c */ /* 0x000fec0003f0f010 */
[----:B------:R-:W-:Y:S01]  /*52d0*/  PLOP3.LUT P0, PT, PT, PT, UP0, 0x80, 0x8 ;  /* 0x000000000008781c */ /* 0x000fe20003f0f008 */
[----:B------:R-:W-:Y:S01]  /*52e0*/  @!UPT UIADD3 URZ, UPT, UPT, URZ, URZ, URZ ;  /* 0x000000fffffff290 */ /* 0x000fe2000fffe0ff */
[----:B------:R-:W-:Y:S11]  /*52f0*/  BRA.U !UP1, `(.L_x_85) ;  /* 0x0000000109387547 */ /* 0x000ff6000b800000 */
[----:B------:R-:W-:Y:S01]  /*5300*/  UISETP.NE.U32.AND UP0, UPT, UR38, URZ, UPT ;  /* 0x000000ff2600728c */ /* 0x000fe2000bf05070 */
[----:B------:R-:W-:Y:S02]  /*5310*/  HFMA2 R0, -RZ, RZ, 0, 5.9604644775390625e-08 ;  /* 0x00000001ff007431 */ /* 0x000fe400000001ff */
[----:B------:R-:W-:Y:S01]  /*5320*/  IMAD.MOV.U32 R171, RZ, RZ, 0x1 ;  /* 0x00000001ffab7424 */ /* 0x000fe200078e00ff */
[----:B------:R-:W-:Y:S06]  /*5330*/  UISETP.NE.AND.EX UP0, UPT, UR39, URZ, UPT, UP0 ;  /* 0x000000ff2700728c */ /* 0x000fec000bf05300 */
[----:B------:R-:W-:Y:S05]  /*5340*/  PLOP3.LUT P3, PT, PT, PT, UP0, 0x80, 0x8 ;  /* 0x000000000008781c */ /* 0x000fea0003f6f008 */
[----:B------:R-:W1:Y:S01]  /*5350*/  @UP0 LDCU.64 UR6, c[0x0][0x888] ;  /* 0x00011100ff0607ac */ /* 0x000e620008000a00 */
[----:B------:R-:W-:Y:S07]  /*5360*/  @UP0 UIMAD UR4, UR36, UR44, URZ ;  /* 0x0000002c240402a4 */ /* 0x000fee000f8e02ff */
[----:B------:R-:W-:Y:S01]  /*5370*/  @!P3 PRMT R171, R0, 0x7610, R171 ;  /* 0x0000761000abb816 */ /* 0x000fe200000000ab */
[----:B-1----:R-:W-:Y:S03]  /*5380*/  @UP0 UIMAD.WIDE UR6, UR4, 0x4, UR6 ;  /* 0x00000004040608a5 */ /* 0x002fe6000f8e0206 */
[----:B------:R-:W1:Y:S03]  /*5390*/  @!UP0 LDCU UR4, c[0x0][0x880] ;  /* 0x00011000ff0487ac */ /* 0x000e660008000800 */
[----:B------:R-:W-:Y:S01]  /*53a0*/  IMAD.U32 R2, RZ, RZ, UR6 ;  /* 0x00000006ff027e24 */ /* 0x000fe2000f8e00ff */
[----:B------:R-:W-:Y:S05]  /*53b0*/  MOV R3, UR7 ;  /* 0x0000000700037c02 */ /* 0x000fea0008000f00 */
[----:B-----5:R2:W5:Y:S02]  /*53c0*/  @P3 LDG.E R81, desc[UR46][R2.64] ;  /* 0x0000002e02513981 */ /* 0x020564000c1e1900 */
[----:B-12---:R-:W-:Y:S02]  /*53d0*/  @!P3 IMAD.U32 R81, RZ, RZ, UR4 ;  /* 0x00000004ff51be24 */ /* 0x006fe4000f8e00ff */
.L_x_85:
[----:B------:R-:W-:Y:S05]  /*53e0*/  @!P4 BRA `(.L_x_86) ;  /* 0x000000000020c947 */ /* 0x000fea0003800000 */
[----:B------:R-:W-:Y:S04]  /*53f0*/  ISETP.NE.U32.AND P3, PT, R164, RZ, PT ;  /* 0x000000ffa400720c */ /* 0x000fe80003f65070 */
[----:B------:R-:W-:Y:S11]  /*5400*/  ISETP.NE.AND.EX P3, PT, R165, RZ, PT, P3 ;  /* 0x000000ffa500720c */ /* 0x000ff60003f65330 */
[----:B------:R-:W-:Y:S02]  /*5410*/  @!UPT UIADD3 URZ, UPT, UPT, URZ, URZ, URZ ;  /* 0x000000fffffff290 */ /* 0x000fe4000fffe0ff */
[----:B------:R-:W1:Y:S01]  /*5420*/  @P3 LDC.64 R2, c[0x0][0x8a8] ;  /* 0x00022a00ff023b82 */ /* 0x000e620000000a00 */
[----:B------:R-:W-:Y:S04]  /*5430*/  @P3 IMAD R0, R166, UR36, RZ ;  /* 0x00000024a6003c24 */ /* 0x000fe8000f8e02ff */
[----:B-1----:R-:W-:Y:S05]  /*5440*/  @P3 IMAD.WIDE R2, R0, 0x4, R2 ;  /* 0x0000000400023825 */ /* 0x002fea00078e0202 */
[----:B-----5:R1:W5:Y:S02]  /*5450*/  @P3 LDG.E R78, desc[UR46][R2.64] ;  /* 0x0000002e024e3981 */ /* 0x020364000c1e1900 */
[----:B-1----:R-:W2:Y:S02]  /*5460*/  @!P3 LDC R78, c[0x0][0x8a0] ;  /* 0x00022800ff4ebb82 */ /* 0x002ea40000000800 */
.L_x_86:
[----:B-----5:R-:W-:Y:S01]  /*5470*/  FSETP.NEU.AND P4, PT, R81, RZ, PT ;  /* 0x000000ff5100720b */ /* 0x020fe20003f8d000 */
[----:B------:R-:W-:Y:S01]  /*5480*/  BSSY B1, `(.L_x_87) ;  /* 0x0000047000017945 */ /* 0x000fe20003800000 */
[----:B------:R-:W-:Y:S01]  /*5490*/  SEL R5, RZ, 0xffffffff, P2 ;  /* 0xffffffffff057807 */ /* 0x000fe20001000000 */
[----:B------:R-:W-:Y:S01]  /*54a0*/  IMAD.MOV.U32 R196, RZ, RZ, 0x1 ;  /* 0x00000001ffc47424 */ /* 0x000fe200078e00ff */
[----:B------:R-:W-:Y:S01]  /*54b0*/  LOP3.LUT P3, RZ, R171, 0xff, RZ, 0xc0, !PT ;  /* 0x000000ffabff7812 */ /* 0x000fe2000786c0ff */
[C---:B------:R-:W-:Y:S01]  /*54c0*/  IMAD R80, R76.reuse, 0x100, R79 ;  /* 0x000001004c507824 */ /* 0x040fe200078e024f */
[----:B------:R-:W-:Y:S02]  /*54d0*/  @P1 SEL R0, RZ, 0xffffffff, P4 ;  /* 0xffffffffff001807 */ /* 0x000fe40002000000 */
[----:B------:R-:W-:Y:S02]  /*54e0*/  CS2R R162, SRZ ;  /* 0x0000000000a27805 */ /* 0x000fe4000001ff00 */
[----:B------:R-:W-:Y:S02]  /*54f0*/  LEA R3, R181, UR49, 0x3 ;  /* 0x00000031b5037c11 */ /* 0x000fe4000f8e18ff */
[----:B------:R-:W-:Y:S02]  /*5500*/  CS2R R160, SRZ ;  /* 0x0000000000a07805 */ /* 0x000fe4000001ff00 */
[----:B------:R-:W-:Y:S02]  /*5510*/  @P0 SEL R0, R5, R0, !P3 ;  /* 0x0000000005000207 */ /* 0x000fe40005800000 */
[----:B------:R-:W-:Y:S02]  /*5520*/  CS2R R158, SRZ ;  /* 0x00000000009e7805 */ /* 0x000fe4000001ff00 */
[----:B------:R-:W-:Y:S02]  /*5530*/  LEA R193, R76, UR49, 0x3 ;  /* 0x000000314cc17c11 */ /* 0x000fe4000f8e18ff */
[----:B------:R-:W-:Y:S02]  /*5540*/  CS2R R156, SRZ ;  /* 0x00000000009c7805 */ /* 0x000fe4000001ff00 */
[----:B------:R-:W-:Y:S02]  /*5550*/  @P1 LOP3.LUT R0, R0, 0x1, RZ, 0xc0, !PT ;  /* 0x0000000100001812 */ /* 0x000fe400078ec0ff */
[----:B------:R-:W-:Y:S02]  /*5560*/  CS2R R154, SRZ ;  /* 0x00000000009a7805 */ /* 0x000fe4000001ff00 */
[----:B------:R-:W-:Y:S02]  /*5570*/  SHF.L.U32 R2, R183, 0x1f, RZ ;  /* 0x0000001fb7027819 */ /* 0x000fe400000006ff */
[----:B------:R-:W-:Y:S02]  /*5580*/  CS2R R152, SRZ ;  /* 0x0000000000987805 */ /* 0x000fe4000001ff00 */
[----:B------:R-:W-:Y:S02]  /*5590*/  ISETP.NE.U32.OR P6, PT, R0, 0x1, !P1 ;  /* 0x000000010000780c */ /* 0x000fe40004fc5470 */
[----:B------:R-:W-:Y:S02]  /*55a0*/  CS2R R150, SRZ ;  /* 0x0000000000967805 */ /* 0x000fe4000001ff00 */
[----:B------:R-:W-:Y:S02]  /*55b0*/  PLOP3.LUT P2, PT, PT, PT, UP1, 0x80, 0x8 ;  /* 0x000000000008781c */ /* 0x000fe40003f4f018 */
[----:B------:R-:W-:Y:S02]  /*55c0*/  CS2R R148, SRZ ;  /* 0x0000000000947805 */ /* 0x000fe4000001ff00 */
[----:B------:R-:W-:Y:S02]  /*55d0*/  SEL R0, RZ, 0xffffffff, P4 ;  /* 0xffffffffff007807 */ /* 0x000fe40002000000 */
[----:B------:R-:W-:Y:S03]  /*55e0*/  P2R R198, PR, RZ, 0x40 ;  /* 0x00000040ffc67803 */ /* 0x000fe60000000000 */
[----:B------:R-:W-:Y:S04]  /*55f0*/  @P6 SHF.L.U32 R4, R180, 0x1f, RZ ;  /* 0x0000001fb4046819 */ /* 0x000fe800000006ff */
[----:B------:R-:W-:Y:S01]  /*5600*/  @P2 SEL R0, R5, R0, !P3 ;  /* 0x0000000005002207 */ /* 0x000fe20005800000 */
[----:B------:R-:W1:Y:S03]  /*5610*/  @P6 SYNCS.PHASECHK.TRANS64.TRYWAIT P1, [R3+URZ+0x30], R4 ;  /* 0x00003004030065a7 */ /* 0x000e6600080211ff */
[----:B------:R-:W-:Y:S04]  /*5620*/  LOP3.LUT R0, R0, 0x1, RZ, 0xc0, !PT ;  /* 0x0000000100007812 */ /* 0x000fe800078ec0ff */
[----:B------:R-:W-:Y:S04]  /*5630*/  ISETP.NE.U32.AND P5, PT, R0, 0x1, PT ;  /* 0x000000010000780c */ /* 0x000fe80003fa5070 */
[----:B------:R-:W-:Y:S01]  /*5640*/  P2R R197, PR, RZ, 0x20 ;  /* 0x00000020ffc57803 */ /* 0x000fe20000000000 */
[----:B------:R3:W4:Y:S01]  /*5650*/  SYNCS.PHASECHK.TRANS64.TRYWAIT P0, [R193+URZ+0xa0], R2 ;  /* 0x0000a002c10075a7 */ /* 0x00072200080011ff */
[----:B-1----:R-:W-:Y:S01]  /*5660*/  @P6 SEL R196, RZ, 0x1, !P1 ;  /* 0x00000001ffc46807 */ /* 0x002fe20004800000 */
[----:B---3--:R-:W-:Y:S06]  /*5670*/  @!P6 BRA `(.L_x_88) ;  /* 0x00000000009ce947 */ /* 0x008fec0003800000 */
[----:B------:R-:W-:Y:S01]  /*5680*/  @P5 IMAD R6, R181, 0x2000, R186 ;  /* 0x00002000b5065824 */ /* 0x000fe200078e02ba */
[----:B------:R-:W-:Y:S01]  /*5690*/  ISETP.NE.AND P1, PT, R196, RZ, PT ;  /* 0x000000ffc400720c */ /* 0x000fe20003f25270 */
[----:B------:R-:W-:Y:S01]  /*56a0*/  BSSY B0, `(.L_x_89) ;  /* 0x0000010000007945 */ /* 0x000fe20003800000 */
[----:B------:R-:W-:Y:S01]  /*56b0*/  CS2R R150, SRZ ;  /* 0x0000000000967805 */ /* 0x000fe2000001ff00 */
[--C-:B------:R-:W-:Y:S01]  /*56c0*/  @P5 IMAD R7, R187, -0x10, R6.reuse ;  /* 0xfffffff0bb075824 */ /* 0x100fe200078e0206 */
[----:B------:R-:W-:Y:S01]  /*56d0*/  CS2R R148, SRZ ;  /* 0x0000000000947805 */ /* 0x000fe2000001ff00 */
[----:B------:R-:W-:Y:S01]  /*56e0*/  @P5 IMAD R5, R185, -0x10, R6 ;  /* 0xfffffff0b9055824 */ /* 0x000fe200078e0206 */
[----:B------:R-:W-:Y:S01]  /*56f0*/  CS2R R158, SRZ ;  /* 0x00000000009e7805 */ /* 0x000fe2000001ff00 */
[----:B------:R-:W-:Y:S01]  /*5700*/  @P5 IMAD R4, R184, 0x10, R7 ;  /* 0x00000010b8045824 */ /* 0x000fe200078e0207 */
[----:B------:R-:W-:Y:S02]  /*5710*/  CS2R R156, SRZ ;  /* 0x00000000009c7805 */ /* 0x000fe4000001ff00 */
[----:B------:R-:W-:Y:S02]  /*5720*/  CS2R R154, SRZ ;  /* 0x00000000009a7805 */ /* 0x000fe4000001ff00 */
[----:B------:R-:W-:Y:S02]  /*5730*/  CS2R R152, SRZ ;  /* 0x0000000000987805 */ /* 0x000fe4000001ff00 */
[----:B------:R-:W-:Y:S02]  /*5740*/  CS2R R162, SRZ ;  /* 0x0000000000a27805 */ /* 0x000fe4000001ff00 */
[----:B------:R-:W-:Y:S01]  /*5750*/  CS2R R160, SRZ ;  /* 0x0000000000a07805 */ /* 0x000fe2000001ff00 */
[----:B------:R-:W-:Y:S06]  /*5760*/  @P1 BRA `(.L_x_90) ;  /* 0x00000000000c1947 */ /* 0x000fec0003800000 */
[----:B------:R-:W-:Y:S04]  /*5770*/  SHF.L.U32 R0, R180, 0x1f, RZ ;  /* 0x0000001fb4007819 */ /* 0x000fe800000006ff */
[----:B------:R-:W1:Y:S02]  /*5780*/  SYNCS.PHASECHK.TRANS64.TRYWAIT P1, [R3+URZ+0x30], R0 ;  /* 0x00003000030075a7 */ /* 0x000e6400080211ff */
[----:B-1----:R-:W-:Y:S05]  /*5790*/  @!P1 BRA `(.L_x_91) ;  /* 0x00000060001c9947 */ /* 0x002fea0003800000 */
.L_x_90:
[----:B------:R-:W-:Y:S05]  /*57a0*/  BSYNC B0 ;  /* 0x0000000000007941 */ /* 0x000fea0003800000 */
.L_x_89:
[----:B------:R-:W-:Y:S01]  /*57b0*/  ISETP.NE.AND P1, PT, R197, RZ, PT ;  /* 0x000000ffc500720c */ /* 0x000fe20003f25270 */
[----:B-1----:R-:W-:Y:S02]  /*57c0*/  VIADD R3, R3, 0x50 ;  /* 0x0000005003037836 */ /* 0x002fe40000000000 */
[----:B------:R-:W-:Y:S02]  /*57d0*/  IMAD.U32 R0, RZ, RZ, UR37 ;  /* 0x00000025ff007e24 */ /* 0x000fe4000f8e00ff */
[----:B------:R-:W-:Y:S03]  /*57e0*/  VIADD R181, R181, 0x1 ;  /* 0x00000001b5b57836 */ /* 0x000fe60000000000 */
[----:B------:R-:W-:Y:S05]  /*57f0*/  PRMT R0, R0, 0x654, R3 ;  /* 0x0000065400007816 */ /* 0x000fea0000000003 */
[----:B------:R1:W3:Y:S04]  /*5800*/  @P1 LDS.128 R148, [R6] ;  /* 0x0000000006941984 */ /* 0x0002e80000000c00 */
[----:B------:R1:W1:Y:S04]  /*5810*/  @P1 LDS.128 R156, [R5+0x20] ;  /* 0x00002000059c1984 */ /* 0x0002680000000c00 */
[----:B------:R1:W1:Y:S04]  /*5820*/  @P1 LDS.128 R152, [R7+0x10] ;  /* 0x0000100007981984 */ /* 0x0002680000000c00 */
[----:B------:R1:W1:Y:S01]  /*5830*/  @P1 LDS.128 R160, [R4+0x10] ;  /* 0x0000100004a01984 */ /* 0x0002620000000c00 */
[C---:B------:R-:W-:Y:S01]  /*5840*/  ISETP.NE.AND P1, PT, R181.reuse, 0x4, PT ;  /* 0x00000004b500780c */ /* 0x040fe20003f25270 */
[----:B------:R-:W-:Y:S01]  /*5850*/  @!PT LDS RZ, [RZ] ;  /* 0x00000000fffff984 */ /* 0x000fe20000000800 */
[----:B------:R-:W-:Y:S01]  /*5860*/  @!PT LDS RZ, [RZ] ;  /* 0x00000000fffff984 */ /* 0x000fe20000000800 */
[----:B------:R-:W-:Y:S01]  /*5870*/  @!PT LDS RZ, [RZ] ;  /* 0x00000000fffff984 */ /* 0x000fe20000000800 */
[----:B------:R-:W-:Y:S01]  /*5880*/  @!PT LDS RZ, [RZ] ;  /* 0x00000000fffff984 */ /* 0x000fe20000000800 */
[----:B------:R5:W-:Y:S06]  /*5890*/  MEMBAR.ALL.CTA ;  /* 0x0000000000007992 */ /* 0x000bec0000008000 */
[----:B-----5:R-:W5:Y:S01]  /*58a0*/  FENCE.VIEW.ASYNC.S ;  /* 0x00000000000073c6 */ /* 0x020f620000000000 */
[----:B------:R-:W-:Y:S02]  /*58b0*/  SEL R3, RZ, 0x1, P1 ;  /* 0x00000001ff037807 */ /* 0x000fe40000800000 */
[----:B------:R-:W-:Y:S02]  /*58c0*/  SEL R181, R181, RZ, P1 ;  /* 0x000000ffb5b57207 */ /* 0x000fe40000800000 */
[----:B------:R-:W-:Y:S01]  /*58d0*/  LOP3.LUT R180, R180, R3, RZ, 0x3c, !PT ;  /* 0x00000003b4b47212 */ /* 0x000fe200078e3cff */
[----:B-----5:R1:W-:Y:S06]  /*58e0*/  SYNCS.ARRIVE.TRANS64.RED.A1T0 RZ, [R0+URZ], RZ ;  /* 0x000000ff00ff79a7 */ /* 0x0203ec00081004ff */
.L_x_88:
[----:B------:R-:W-:Y:S05]  /*58f0*/  BSYNC B1 ;  /* 0x0000000000017941 */ /* 0x000fea0003800000 */
.L_x_87:
[----:B-1----:R-:W-:Y:S04]  /*5900*/  SHF.R.U32.HI R0, RZ, 0x15, R80 ;  /* 0x00000015ff007819 */ /* 0x002fe80000011650 */
[----:B------:R-:W-:Y:S01]  /*5910*/  LOP3.LUT P1, RZ, R0, 0x3, R173, 0x48, !PT ;  /* 0x0000000300ff7812 */ /* 0x000fe200078248ad */
[----:B------:R-:W-:Y:S01]  /*5920*/  @!UPT UIADD3 URZ, UPT, UPT, URZ, URZ, URZ ;  /* 0x000000fffffff290 */ /* 0x000fe2000fffe0ff */
[----:B----4-:R-:W-:Y:S11]  /*5930*/  @P0 BRA `(.L_x_92) ;  /* 0x0000000000080947 */ /* 0x010ff60003800000 */
[----:B------:R-:W1:Y:S02]  /*5940*/  SYNCS.PHASECHK.TRANS64.TRYWAIT P0, [R193+URZ+0xa0], R2 ;  /* 0x0000a002c10075a7 */ /* 0x000e6400080011ff */
[----:B-1----:R-:W-:Y:S05]  /*5950*/  @!P0 BRA `(.L_x_93) ;  /* 0x0000005c00c08947 */ /* 0x002fea0003800000 */
.L_x_92:
[----:B------:R-:W-:Y:S04]  /*5960*/  BSSY.RECONVERGENT B6, `(.L_x_94) ;  /* 0x0000012000067945 */ /* 0x000fe80003800200 */
[----:B------:R-:W-:Y:S05]  /*5970*/  @!P1 BRA `(.L_x_95) ;  /* 0x0000000000409947 */ /* 0x000fea0003800000 */
[----:B------:R-:W4:Y:S01]  /*5980*/  LDCU.64 UR8, c[0x4][0x78] ;  /* 0x01000f00ff0877ac */ /* 0x000f220008000a00 */
[----:B------:R-:W-:Y:S01]  /*5990*/  MOV R3, 0x0 ;  /* 0x0000000000037802 */ /* 0x000fe20000000f00 */
[----:B------:R-:W-:Y:S02]  /*59a0*/  HFMA2 R12, -RZ, RZ, 0, 5.9604644775390625e-08 ;  /* 0x00000001ff0c7431 */ /* 0x000fe400000001ff */
[----:B------:R-:W-:Y:S02]  /*59b0*/  IMAD.MOV.U32 R8, RZ, RZ, 0x192 ;  /* 0x00000192ff087424 */ /* 0x000fe400078e00ff */
[----:B------:R-:W-:Y:S01]  /*59c0*/  IMAD.MOV.U32 R13, RZ, RZ, RZ ;  /* 0x000000ffff0d7224 */ /* 0x000fe200078e00ff */
[----:B------:R-:W5:Y:S01]  /*59d0*/  LDCU.64 UR6, c[0x4][0x80] ;  /* 0x01001000ff0677ac */ /* 0x000f620008000a00 */
[----:B-1----:R-:W1:Y:S01]  /*59e0*/  LDC.64 R2, c[0x4][R3] ;  /* 0x0100000003027b82 */ /* 0x002e620000000a00 */
[----:B------:R-:W2:Y:S01]  /*59f0*/  LDCU.64 UR4, c[0x4][0x18] ;  /* 0x01000300ff0477ac */ /* 0x000ea20008000a00 */
[----:B----4-:R-:W-:Y:S01]  /*5a00*/  MOV R5, UR9 ;  /* 0x0000000900057c02 */ /* 0x010fe20008000f00 */
[----:B------:R-:W-:Y:S01]  /*5a10*/  IMAD.U32 R4, RZ, RZ, UR8 ;  /* 0x00000008ff047e24 */ /* 0x000fe2000f8e00ff */
[----:B-----5:R-:W-:Y:S01]  /*5a20*/  MOV R7, UR7 ;  /* 0x0000000700077c02 */ /* 0x020fe20008000f00 */
[----:B------:R-:W-:Y:S01]  /*5a30*/  IMAD.U32 R6, RZ, RZ, UR6 ;  /* 0x00000006ff067e24 */ /* 0x000fe2000f8e00ff */
[----:B--2---:R-:W-:Y:S01]  /*5a40*/  MOV R11, UR5 ;  /* 0x00000005000b7c02 */ /* 0x004fe20008000f00 */
[----:B------:R-:W-:Y:S02]  /*5a50*/  IMAD.U32 R10, RZ, RZ, UR4 ;  /* 0x00000004ff0a7e24 */ /* 0x000fe4000f8e00ff */
[----:B------:R-:W-:Y:S07]  /*5a60*/  LEPC R20, `(.L_x_95) ;  /* 0x000000001014794e */ /* 0x000fee0000000000 */
[----:B-1-3--:R-:W-:Y:S05]  /*5a70*/  CALL.ABS.NOINC R2 ;  /* 0x0000000002007343 */ /* 0x00afea0003c00000 */
.L_x_95:
[----:B------:R-:W-:Y:S05]  /*5a80*/  BSYNC.RECONVERGENT B6 ;  /* 0x0000000000067941 */ /* 0x000fea0003800200 */
.L_x_94:
[-C--:B---3--:R-:W-:Y:S01]  /*5a90*/  F2FP.F16.E5M2.UNPACK_B R83, R148.reuse ;  /* 0x00000094ff53723e */ /* 0x088fe200020004ff */
[----:B------:R-:W-:Y:S05]  /*5aa0*/  WARPSYNC.ALL ;  /* 0x0000000000007948 */ /* 0x000fea0003800000 */
[----:B------:R-:W-:Y:S01]  /*5ab0*/  R2UR UR4, R80 ;  /* 0x00000000500472ca */ /* 0x000fe200000e0000 */
[--C-:B------:R-:W-:Y:S01]  /*5ac0*/  HADD2.F32 R82, -RZ, R83.reuse.H0_H0 ;  /* 0x20000053ff527230 */ /* 0x100fe20000004100 */
[----:B------:R-:W-:Y:S01]  /*5ad0*/  F2FP.F16.E5M2.UNPACK_B R85, R148.H1 ;  /* 0x00000094ff55723e */ /* 0x000fe200030004ff */
[----:B------:R-:W-:Y:S01]  /*5ae0*/  HADD2.F32 R83, -RZ, R83.H1_H1 ;  /* 0x30000053ff537230 */ /* 0x000fe20000004100 */
[-C--:B------:R-:W-:Y:S01]  /*5af0*/  F2FP.F16.E5M2.UNPACK_B R87, R149.reuse ;  /* 0x00000095ff57723e */ /* 0x080fe200020004ff */
[----:B------:R-:W-:Y:S01]  /*5b00*/  BSSY.RECONVERGENT B0, `(.L_x_96) ;  /* 0x000011d000007945 */ /* 0x000fe20003800200 */
[----:B------:R-:W-:Y:S01]  /*5b10*/  F2FP.F16.E5M2.UNPACK_B R89, R149.H1 ;  /* 0x00000095ff59723e */ /* 0x000fe200030004ff */
[----:B------:R-:W-:Y:S01]  /*5b20*/  HADD2.F32 R84, -RZ, R85.H0_H0 ;  /* 0x20000055ff547230 */ /* 0x000fe20000004100 */
[-C--:B------:R-:W-:Y:S01]  /*5b30*/  F2FP.F16.E5M2.UNPACK_B R91, R150.reuse ;  /* 0x00000096ff5b723e */ /* 0x080fe200020004ff */
[----:B------:R-:W-:Y:S01]  /*5b40*/  HADD2.F32 R88, -RZ, R87.H1_H1 ;  /* 0x30000057ff587230 */ /* 0x000fe20000004100 */
[----:B------:R-:W-:Y:S01]  /*5b50*/  F2FP.F16.E5M2.UNPACK_B R93, R150.H1 ;  /* 0x00000096ff5d723e */ /* 0x000fe200030004ff */
[----:B------:R-:W-:Y:S01]  /*5b60*/  HADD2.F32 R86, -RZ, R85.H1_H1 ;  /* 0x30000055ff567230 */ /* 0x000fe20000004100 */
[-C--:B------:R-:W-:Y:S01]  /*5b70*/  F2FP.F16.E5M2.UNPACK_B R95, R151.reuse ;  /* 0x00000097ff5f723e */ /* 0x080fe200020004ff */
[----:B------:R-:W2:Y:S01]  /*5b80*/  LDTM.x64 R4, tmem[UR4] ;  /* 0x00000004000479ee */ /* 0x000ea20008340000 */
[----:B------:R-:W-:Y:S01]  /*5b90*/  F2FP.F16.E5M2.UNPACK_B R97, R151.H1 ;  /* 0x00000097ff61723e */ /* 0x000fe200030004ff */
[----:B------:R-:W-:Y:S01]  /*5ba0*/  HADD2.F32 R85, -RZ, R87.H0_H0 ;  /* 0x20000057ff557230 */ /* 0x000fe20000004100 */
[-C--:B------:R-:W-:Y:S01]  /*5bb0*/  F2FP.F16.E5M2.UNPACK_B R99, R152.reuse ;  /* 0x00000098ff63723e */ /* 0x080fe200020004ff */
[----:B------:R-:W-:Y:S01]  /*5bc0*/  HADD2.F32 R87, -RZ, R89.H0_H0 ;  /* 0x20000059ff577230 */ /* 0x000fe20000004100 */
[----:B------:R-:W-:Y:S01]  /*5bd0*/  F2FP.F16.E5M2.UNPACK_B R101, R152.H1 ;  /* 0x00000098ff65723e */ /* 0x000fe200030004ff */
[----:B------:R-:W-:Y:S01]  /*5be0*/  HADD2.F32 R92, -RZ, R91.H1_H1 ;  /* 0x3000005bff5c7230 */ /* 0x000fe20000004100 */
[----:B------:R-:W-:Y:S01]  /*5bf0*/  SHF.L.U32 R199, R176, 0x4, RZ ;  /* 0x00000004b0c77819 */ /* 0x000fe200000006ff */
[----:B------:R-:W-:Y:S01]  /*5c00*/  HADD2.F32 R96, -RZ, R95.H1_H1 ;  /* 0x3000005fff607230 */ /* 0x000fe20000004100 */
[----:B------:R-:W-:Y:S01]  /*5c10*/  SHF.L.U32 R207, R175, 0x4, RZ ;  /* 0x00000004afcf7819 */ /* 0x000fe200000006ff */
[----:B------:R-:W-:Y:S01]  /*5c20*/  HADD2.F32 R100, -RZ, R99.H1_H1 ;  /* 0x30000063ff647230 */ /* 0x000fe20000004100 */
[----:B------:R-:W-:Y:S01]  /*5c30*/  IADD3 R192, PT, PT, R186, R199, RZ ;  /* 0x000000c7bac07210 */ /* 0x000fe20007ffe0ff */
[----:B------:R-:W-:Y:S01]  /*5c40*/  HADD2.F32 R90, -RZ, R89.H1_H1 ;  /* 0x30000059ff5a7230 */ /* 0x000fe20000004100 */
[----:B------:R-:W-:Y:S01]  /*5c50*/  SHF.L.U32 R205, R184, 0x4, RZ ;  /* 0x00000004b8cd7819 */ /* 0x000fe200000006ff */
[----:B------:R-:W-:Y:S01]  /*5c60*/  HADD2.F32 R89, -RZ, R91.H0_H0 ;  /* 0x2000005bff597230 */ /* 0x000fe20000004100 */
[-C--:B------:R-:W-:Y:S01]  /*5c70*/  F2FP.F16.E5M2.UNPACK_B R103, R153.reuse ;  /* 0x00000099ff67723e */ /* 0x080fe200020004ff */
[--C-:B------:R-:W-:Y:S01]  /*5c80*/  HADD2.F32 R91, -RZ, R93.reuse.H0_H0 ;  /* 0x2000005dff5b7230 */ /* 0x100fe20000004100 */
[----:B------:R-:W-:Y:S01]  /*5c90*/  IADD3 R194, PT, PT, R205, R192, RZ ;  /* 0x000000c0cdc27210 */ /* 0x000fe20007ffe0ff */
[----:B------:R-:W-:Y:S01]  /*5ca0*/  HADD2.F32 R94, -RZ, R93.H1_H1 ;  /* 0x3000005dff5e7230 */ /* 0x000fe20000004100 */
[----:B------:R-:W-:Y:S01]  /*5cb0*/  F2FP.F16.E5M2.UNPACK_B R105, R153.H1 ;  /* 0x00000099ff69723e */ /* 0x000fe200030004ff */
[----:B------:R-:W-:Y:S01]  /*5cc0*/  HADD2.F32 R93, -RZ, R95.H0_H0 ;  /* 0x2000005fff5d7230 */ /* 0x000fe20000004100 */
[-C--:B------:R-:W-:Y:S01]  /*5cd0*/  F2FP.F16.E5M2.UNPACK_B R107, R154.reuse ;  /* 0x0000009aff6b723e */ /* 0x080fe200020004ff */
[----:B------:R-:W-:Y:S01]  /*5ce0*/  HADD2.F32 R104, -RZ, R103.H1_H1 ;  /* 0x30000067ff687230 */ /* 0x000fe20000004100 */
[----:B------:R-:W-:Y:S01]  /*5cf0*/  F2FP.F16.E5M2.UNPACK_B R109, R154.H1 ;  /* 0x0000009aff6d723e */ /* 0x000fe200030004ff */
[C---:B--2---:R-:W-:Y:S01]  /*5d00*/  FMUL R0, R78.reuse, R4 ;  /* 0x000000044e007220 */ /* 0x044fe20000400000 */
[C---:B-1----:R-:W-:Y:S01]  /*5d10*/  FMUL R2, R78.reuse, R5 ;  /* 0x000000054e027220 */ /* 0x042fe20000400000 */
[C---:B------:R-:W-:Y:S01]  /*5d20*/  FMUL R4, R78.reuse, R8 ;  /* 0x000000084e047220 */ /* 0x040fe20000400000 */
[C---:B------:R-:W-:Y:S01]  /*5d30*/  FMUL R5, R78.reuse, R9 ;  /* 0x000000094e057220 */ /* 0x040fe20000400000 */
[C---:B------:R-:W-:Y:S01]  /*5d40*/  FFMA R0, R81.reuse, R82, R0 ;  /* 0x0000005251007223 */ /* 0x040fe20000000000 */
[C---:B------:R-:W-:Y:S01]  /*5d50*/  FFMA R2, R81.reuse, R83, R2 ;  /* 0x0000005351027223 */ /* 0x040fe20000000002 */
[C---:B------:R-:W-:Y:S01]  /*5d60*/  FMUL R8, R78.reuse, R12 ;  /* 0x0000000c4e087220 */ /* 0x040fe20000400000 */
[C---:B------:R-:W-:Y:S01]  /*5d70*/  FMUL R9, R78.reuse, R13 ;  /* 0x0000000d4e097220 */ /* 0x040fe20000400000 */
[C---:B------:R-:W-:Y:S01]  /*5d80*/  FMUL R12, R78.reuse, R16 ;  /* 0x000000104e0c7220 */ /* 0x040fe20000400000 */
[C---:B------:R-:W-:Y:S01]  /*5d90*/  FMUL R13, R78.reuse, R17 ;  /* 0x000000114e0d7220 */ /* 0x040fe20000400000 */
[C---:B------:R-:W-:Y:S01]  /*5da0*/  FMUL R16, R78.reuse, R20 ;  /* 0x000000144e107220 */ /* 0x040fe20000400000 */
[C---:B------:R-:W-:Y:S01]  /*5db0*/  FMUL R17, R78.reuse, R21 ;  /* 0x000000154e117220 */ /* 0x040fe20000400000 */
[C---:B------:R-:W-:Y:S01]  /*5dc0*/  FMUL R20, R78.reuse, R24 ;  /* 0x000000184e147220 */ /* 0x040fe20000400000 */
[C---:B------:R-:W-:Y:S01]  /*5dd0*/  FMUL R21, R78.reuse, R25 ;  /* 0x000000194e157220 */ /* 0x040fe20000400000 */
[----:B------:R-:W-:Y:S02]  /*5de0*/  HADD2.F32 R108, -RZ, R107.H1_H1 ;  /* 0x3000006bff6c7230 */ /* 0x000fe40000004100 */
[C---:B------:R-:W-:Y:S01]  /*5df0*/  FMUL R24, R78.reuse, R28 ;  /* 0x0000001c4e187220 */ /* 0x040fe20000400000 */
[C---:B------:R-:W-:Y:S01]  /*5e00*/  FMUL R25, R78.reuse, R29 ;  /* 0x0000001d4e197220 */ /* 0x040fe20000400000 */
[C---:B------:R-:W-:Y:S01]  /*5e10*/  FMUL R28, R78.reuse, R32 ;  /* 0x000000204e1c7220 */ /* 0x040fe20000400000 */
[C---:B------:R-:W-:Y:S01]  /*5e20*/  FMUL R29, R78.reuse, R33 ;  /* 0x000000214e1d7220 */ /* 0x040fe20000400000 */
[C---:B------:R-:W-:Y:S01]  /*5e30*/  FMUL R32, R78.reuse, R36 ;  /* 0x000000244e207220 */ /* 0x040fe20000400000 */
[----:B------:R-:W-:Y:S01]  /*5e40*/  F2FP.F16.E5M2.UNPACK_B R111, R155 ;  /* 0x0000009bff6f723e */ /* 0x000fe200020004ff */
[C---:B------:R-:W-:Y:S01]  /*5e50*/  FMUL R33, R78.reuse, R37 ;  /* 0x000000254e217220 */ /* 0x040fe20000400000 */
[C---:B------:R-:W-:Y:S01]  /*5e60*/  FMUL R36, R78.reuse, R40 ;  /* 0x000000284e247220 */ /* 0x040fe20000400000 */
[----:B------:R-:W-:Y:S01]  /*5e70*/  F2FP.F16.E5M2.UNPACK_B R113, R155.H1 ;  /* 0x0000009bff71723e */ /* 0x000fe200030004ff */
[C---:B------:R-:W-:Y:S01]  /*5e80*/  FMUL R37, R78.reuse, R41 ;  /* 0x000000294e257220 */ /* 0x040fe20000400000 */
[----:B------:R-:W-:Y:S02]  /*5e90*/  HADD2.F32 R112, -RZ, R111.H1_H1 ;  /* 0x3000006fff707230 */ /* 0x000fe40000004100 */
        /* <DEDUP_REMOVED lines=26> */
[C---:B------:R-:W-:Y:S01]  /*6040*/  FFMA R3, R81.reuse, R84, R3 ;  /* 0x0000005451037223 */ /* 0x040fe20000000003 */
[C---:B------:R-:W-:Y:S01]  /*6050*/  FFMA R7, R81.reuse, R86, R7 ;  /* 0x0000005651077223 */ /* 0x040fe20000000007 */
[----:B------:R-:W-:Y:S01]  /*6060*/  F2FP.F16.E5M2.UNPACK_B R131, R160 ;  /* 0x000000a0ff83723e */ /* 0x000fe200020004ff */
[C---:B------:R-:W-:Y:S01]  /*6070*/  FFMA R4, R81.reuse, R85, R4 ;  /* 0x0000005551047223 */ /* 0x040fe20000000004 */
[C---:B------:R-:W-:Y:S01]  /*6080*/  FFMA R5, R81.reuse, R88, R5 ;  /* 0x0000005851057223 */ /* 0x040fe20000000005 */
[----:B------:R-:W-:Y:S01]  /*6090*/  F2FP.F16.E5M2.UNPACK_B R133, R160.H1 ;  /* 0x000000a0ff85723e */ /* 0x000fe200030004ff */
[----:B------:R-:W-:Y:S01]  /*60a0*/  FFMA R6, R81, R87, R6 ;  /* 0x0000005751067223 */ /* 0x000fe20000000006 */
[----:B------:R-:W-:Y:S01]  /*60b0*/  F2FP.SATFINITE.E5M2.F32.PACK_AB_MERGE_C R195, R7, R3, RZ ;  /* 0x0000000307c3723e */ /* 0x000fe200048060ff */
[----:B------:R-:W-:Y:S02]  /*60c0*/  HADD2.F32 R128, -RZ, R127.H1_H1 ;  /* 0x3000007fff807230 */ /* 0x000fe40000004100 */
[----:B------:R-:W-:Y:S01]  /*60d0*/  FMUL R11, R78, R11 ;  /* 0x0000000b4e0b7220 */ /* 0x000fe20000400000 */
[----:B------:R-:W-:Y:S01]  /*60e0*/  HADD2.F32 R132, -RZ, R131.H1_H1 ;  /* 0x30000083ff847230 */ /* 0x000fe20000004100 */
[----:B------:R-:W-:Y:S01]  /*60f0*/  F2FP.SATFINITE.E5M2.F32.PACK_AB_MERGE_C R200, R2, R0, R195 ;  /* 0x0000000002c8723e */ /* 0x000fe200048060c3 */
[----:B------:R-:W-:Y:S01]  /*6100*/  FMUL R10, R78, R14 ;  /* 0x0000000e4e0a7220 */ /* 0x000fe20000400000 */
[----:B------:R-:W-:Y:S01]  /*6110*/  IADD3 R195, PT, PT, R186, R207, RZ ;  /* 0x000000cfbac37210 */ /* 0x000fe20007ffe0ff */
[C---:B------:R-:W-:Y:S01]  /*6120*/  FFMA R11, R81.reuse, R90, R11 ;  /* 0x0000005a510b7223 */ /* 0x040fe2000000000b */
[C---:B------:R-:W-:Y:S01]  /*6130*/  FFMA R8, R81.reuse, R89, R8 ;  /* 0x0000005951087223 */ /* 0x040fe20000000008 */
[C---:B------:R-:W-:Y:S01]  /*6140*/  FFMA R9, R81.reuse, R92, R9 ;  /* 0x0000005c51097223 */ /* 0x040fe20000000009 */
[--C-:B------:R-:W-:Y:S02]  /*6150*/  HADD2.F32 R95, -RZ, R97.reuse.H0_H0 ;  /* 0x20000061ff5f7230 */ /* 0x100fe40000004100 */
[----:B------:R-:W-:Y:S01]  /*6160*/  FFMA R10, R81, R91, R10 ;  /* 0x0000005b510a7223 */ /* 0x000fe2000000000a */
[----:B------:R-:W-:Y:S01]  /*6170*/  F2FP.SATFINITE.E5M2.F32.PACK_AB_MERGE_C R201, R11, R6, RZ ;  /* 0x000000060bc9723e */ /* 0x000fe200048060ff */
[C---:B------:R-:W-:Y:S01]  /*6180*/  FMUL R15, R78.reuse, R15 ;  /* 0x0000000f4e0f7220 */ /* 0x040fe20000400000 */
[----:B------:R-:W-:Y:S02]  /*6190*/  HADD2.F32 R98, -RZ, R97.H1_H1 ;  /* 0x30000061ff627230 */ /* 0x000fe40000004100 */
[C---:B------:R-:W-:Y:S01]  /*61a0*/  FMUL R14, R78.reuse, R18 ;  /* 0x000000124e0e7220 */ /* 0x040fe20000400000 */
[----:B------:R-:W-:Y:S01]  /*61b0*/  F2FP.SATFINITE.E5M2.F32.PACK_AB_MERGE_C R201, R5, R4, R201 ;  /* 0x0000000405c9723e */ /* 0x000fe200048060c9 */
[----:B------:R-:W-:Y:S02]  /*61c0*/  HADD2.F32 R97, -RZ, R99.H0_H0 ;  /* 0x20000063ff617230 */ /* 0x000fe40000004100 */
[C---:B------:R-:W-:Y:S01]  /*61d0*/  FFMA R15, R81.reuse, R94, R15 ;  /* 0x0000005e510f7223 */ /* 0x040fe2000000000f */
[C---:B------:R-:W-:Y:S01]  /*61e0*/  FFMA R12, R81.reuse, R93, R12 ;  /* 0x0000005d510c7223 */ /* 0x040fe2000000000c */
[----:B------:R-:W-:Y:S01]  /*61f0*/  FFMA R13, R81, R96, R13 ;  /* 0x00000060510d7223 */ /* 0x000fe2000000000d */
[----:B------:R-:W-:Y:S01]  /*6200*/  F2FP.F16.E5M2.UNPACK_B R135, R161 ;  /* 0x000000a1ff87723e */ /* 0x000fe200020004ff */
[--C-:B------:R-:W-:Y:S01]  /*6210*/  HADD2.F32 R99, -RZ, R101.reuse.H0_H0 ;  /* 0x20000065ff637230 */ /* 0x100fe20000004100 */
[----:B------:R-:W-:Y:S01]  /*6220*/  F2FP.SATFINITE.E5M2.F32.PACK_AB_MERGE_C R202, R15, R10, RZ ;  /* 0x0000000a0fca723e */ /* 0x000fe200048060ff */
[----:B------:R-:W-:Y:S01]  /*6230*/  FFMA R14, R81, R95, R14 ;  /* 0x0000005f510e7223 */ /* 0x000fe2000000000e */
[C---:B------:R-:W-:Y:S01]  /*6240*/  FMUL R19, R78.reuse, R19 ;  /* 0x000000134e137220 */ /* 0x040fe20000400000 */
[----:B------:R-:W-:Y:S01]  /*6250*/  HADD2.F32 R102, -RZ, R101.H1_H1 ;  /* 0x30000065ff667230 */ /* 0x000fe20000004100 */
[----:B------:R-:W-:Y:S01]  /*6260*/  F2FP.SATFINITE.E5M2.F32.PACK_AB_MERGE_C R202, R9, R8, R202 ;  /* 0x0000000809ca723e */ /* 0x000fe200048060ca */
[----:B------:R-:W-:Y:S02]  /*6270*/  HADD2.F32 R101, -RZ, R103.H0_H0 ;  /* 0x20000067ff657230 */ /* 0x000fe40000004100 */
[C---:B------:R-:W-:Y:S01]  /*6280*/  FFMA R19, R81.reuse, R98, R19 ;  /* 0x0000006251137223 */ /* 0x040fe20000000013 */
[C---:B------:R-:W-:Y:S01]  /*6290*/  FFMA R16, R81.reuse, R97, R16 ;  /* 0x0000006151107223 */ /* 0x040fe20000000010 */
[----:B------:R-:W-:Y:S01]  /*62a0*/  FFMA R17, R81, R100, R17 ;  /* 0x0000006451117223 */ /* 0x000fe20000000011 */
[----:B------:R-:W-:Y:S02]  /*62b0*/  HADD2.F32 R136, -RZ, R135.H1_H1 ;  /* 0x30000087ff887230 */ /* 0x000fe40000004100 */
[C---:B------:R-:W-:Y:S01]  /*62c0*/  FMUL R18, R78.reuse, R22 ;  /* 0x000000164e127220 */ /* 0x040fe20000400000 */
[----:B------:R-:W-:Y:S01]  /*62d0*/  F2FP.F16.E5M2.UNPACK_B R137, R161.H1 ;  /* 0x000000a1ff89723e */ /* 0x000fe200030004ff */
[C---:B------:R-:W-:Y:S01]  /*62e0*/  FMUL R23, R78.reuse, R23 ;  /* 0x000000174e177220 */ /* 0x040fe20000400000 */
[--C-:B------:R-:W-:Y:S01]  /*62f0*/  HADD2.F32 R103, -RZ, R105.reuse.H0_H0 ;  /* 0x20000069ff677230 */ /* 0x100fe20000004100 */
[----:B------:R-:W-:Y:S01]  /*6300*/  F2FP.SATFINITE.E5M2.F32.PACK_AB_MERGE_C R203, R19, R14, RZ ;  /* 0x0000000e13cb723e */ /* 0x000fe200048060ff */
[C---:B------:R-:W-:Y:S01]  /*6310*/  FFMA R18, R81.reuse, R99, R18 ;  /* 0x0000006351127223 */ /* 0x040fe20000000012 */
[C---:B------:R-:W-:Y:S01]  /*6320*/  FFMA R23, R81.reuse, R102, R23 ;  /* 0x0000006651177223 */ /* 0x040fe20000000017 */
[----:B------:R-:W-:Y:S01]  /*6330*/  FFMA R20, R81, R101, R20 ;  /* 0x0000006551147223 */ /* 0x000fe20000000014 */
[----:B------:R-:W-:Y:S01]  /*6340*/  F2FP.F16.E5M2.UNPACK_B R139, R162 ;  /* 0x000000a2ff8b723e */ /* 0x000fe200020004ff */
[----:B------:R-:W-:Y:S01]  /*6350*/  HADD2.F32 R106, -RZ, R105.H1_H1 ;  /* 0x30000069ff6a7230 */ /* 0x000fe20000004100 */
[----:B------:R-:W-:Y:S01]  /*6360*/  F2FP.SATFINITE.E5M2.F32.PACK_AB_MERGE_C R203, R13, R12, R203 ;  /* 0x0000000c0dcb723e */ /* 0x000fe200048060cb */
[----:B------:R-:W-:Y:S01]  /*6370*/  FFMA R21, R81, R104, R21 ;  /* 0x0000006851157223 */ /* 0x000fe20000000015 */
[----:B------:R-:W-:Y:S01]  /*6380*/  F2FP.SATFINITE.E5M2.F32.PACK_AB_MERGE_C R208, R23, R18, RZ ;  /* 0x0000001217d0723e */ /* 0x000fe200048060ff */
[----:B------:R-:W-:Y:S02]  /*6390*/  HADD2.F32 R105, -RZ, R107.H0_H0 ;  /* 0x2000006bff697230 */ /* 0x000fe40000004100 */
[C---:B------:R-:W-:Y:S01]  /*63a0*/  FMUL R22, R78.reuse, R26 ;  /* 0x0000001a4e167220 */ /* 0x040fe20000400000 */
[----:B------:R1:W-:Y:S01]  /*63b0*/  STS.128 [R172+UR49+0x8200], R200 ;  /* 0x008200c8ac007988 */ /* 0x0003e20008000c31 */
[----:B------:R-:W-:Y:S01]  /*63c0*/  F2FP.SATFINITE.E5M2.F32.PACK_AB_MERGE_C R208, R17, R16, R208 ;  /* 0x0000001011d0723e */ /* 0x000fe200048060d0 */
[----:B------:R-:W-:Y:S02]  /*63d0*/  HADD2.F32 R140, -RZ, R139.H1_H1 ;  /* 0x3000008bff8c7230 */ /* 0x000fe40000004100 */
[C---:B------:R-:W-:Y:S01]  /*63e0*/  FFMA R22, R81.reuse, R103, R22 ;  /* 0x0000006751167223 */ /* 0x040fe20000000016 */
[C---:B------:R-:W-:Y:S01]  /*63f0*/  FMUL R27, R78.reuse, R27 ;  /* 0x0000001b4e1b7220 */ /* 0x040fe20000400000 */
[--C-:B------:R-:W-:Y:S02]  /*6400*/  HADD2.F32 R107, -RZ, R109.reuse.H0_H0 ;  /* 0x2000006dff6b7230 */ /* 0x100fe40000004100 */
[C---:B------:R-:W-:Y:S01]  /*6410*/  FMUL R26, R78.reuse, R30 ;  /* 0x0000001e4e1a7220 */ /* 0x040fe20000400000 */
[----:B------:R-:W-:Y:S02]  /*6420*/  HADD2.F32 R110, -RZ, R109.H1_H1 ;  /* 0x3000006dff6e7230 */ /* 0x000fe40000004100 */
[C---:B------:R-:W-:Y:S01]  /*6430*/  FFMA R27, R81.reuse, R106, R27 ;  /* 0x0000006a511b7223 */ /* 0x040fe2000000001b */
[C---:B------:R-:W-:Y:S01]  /*6440*/  FFMA R24, R81.reuse, R105, R24 ;  /* 0x0000006951187223 */ /* 0x040fe20000000018 */
[----:B------:R-:W-:Y:S01]  /*6450*/  FFMA R25, R81, R108, R25 ;  /* 0x0000006c51197223 */ /* 0x000fe20000000019 */
[----:B------:R-:W-:Y:S01]  /*6460*/  F2FP.F16.E5M2.UNPACK_B R141, R162.H1 ;  /* 0x000000a2ff8d723e */ /* 0x000fe200030004ff */
[----:B------:R-:W-:Y:S01]  /*6470*/  HADD2.F32 R109, -RZ, R111.H0_H0 ;  /* 0x2000006fff6d7230 */ /* 0x000fe20000004100 */
[----:B------:R-:W-:Y:S01]  /*6480*/  F2FP.SATFINITE.E5M2.F32.PACK_AB_MERGE_C R209, R27, R22, RZ ;  /* 0x000000161bd1723e */ /* 0x000fe200048060ff */
[----:B------:R-:W-:Y:S01]  /*6490*/  FFMA R26, R81, R107, R26 ;  /* 0x0000006b511a7223 */ /* 0x000fe2000000001a */
[C---:B------:R-:W-:Y:S01]  /*64a0*/  FMUL R31, R78.reuse, R31 ;  /* 0x0000001f4e1f7220 */ /* 0x040fe20000400000 */
[--C-:B------:R-:W-:Y:S01]  /*64b0*/  HADD2.F32 R111, -RZ, R113.reuse.H0_H0 ;  /* 0x20000071ff6f7230 */ /* 0x100fe20000004100 */
[----:B------:R-:W-:Y:S01]  /*64c0*/  F2FP.SATFINITE.E5M2.F32.PACK_AB_MERGE_C R209, R21, R20, R209 ;  /* 0x0000001415d1723e */ /* 0x000fe200048060d1 */
[----:B------:R-:W-:Y:S02]  /*64d0*/  HADD2.F32 R114, -RZ, R113.H1_H1 ;  /* 0x30000071ff727230 */ /* 0x000fe40000004100 */
[C---:B------:R-:W-:Y:S01]  /*64e0*/  FFMA R31, R81.reuse, R110, R31 ;  /* 0x0000006e511f7223 */ /* 0x040fe2000000001f */
[C---:B------:R-:W-:Y:S01]  /*64f0*/  FFMA R28, R81.reuse, R109, R28 ;  /* 0x0000006d511c7223 */ /* 0x040fe2000000001c */
[----:B------:R-:W-:Y:S01]  /*6500*/  FFMA R29, R81, R112, R29 ;  /* 0x00000070511d7223 */ /* 0x000fe2000000001d */
[----:B------:R-:W-:Y:S02]  /*6510*/  HADD2.F32 R113, -RZ, R115.H0_H0 ;  /* 0x20000073ff717230 */ /* 0x000fe40000004100 */
[C---:B------:R-:W-:Y:S01]  /*6520*/  FMUL R30, R78.reuse, R34 ;  /* 0x000000224e1e7220 */ /* 0x040fe20000400000 */
[----:B------:R-:W-:Y:S01]  /*6530*/  F2FP.F16.E5M2.UNPACK_B R143, R163 ;  /* 0x000000a3ff8f723e */ /* 0x000fe200020004ff */
[C---:B------:R-:W-:Y:S01]  /*6540*/  FMUL R35, R78.reuse, R35 ;  /* 0x000000234e237220 */ /* 0x040fe20000400000 */
[----:B------:R-:W-:Y:S01]  /*6550*/  HADD2.F32 R115, -RZ, R117.H0_H0 ;  /* 0x20000075ff737230 */ /* 0x000fe20000004100 */
[----:B------:R-:W-:Y:S01]  /*6560*/  F2FP.SATFINITE.E5M2.F32.PACK_AB_MERGE_C R210, R31, R26, RZ ;  /* 0x0000001a1fd2723e */ /* 0x000fe200048060ff */
[C---:B------:R-:W-:Y:S01]  /*6570*/  FFMA R30, R81.reuse, R111, R30 ;  /* 0x0000006f511e7223 */ /* 0x040fe2000000001e */
[C---:B------:R-:W-:Y:S01]  /*6580*/  FFMA R35, R81.reuse, R114, R35 ;  /* 0x0000007251237223 */ /* 0x040fe20000000023 */
[C---:B------:R-:W-:Y:S01]  /*6590*/  FFMA R32, R81.reuse, R113, R32 ;  /* 0x0000007151207223 */ /* 0x040fe20000000020 */
[----:B------:R-:W-:Y:S01]  /*65a0*/  F2FP.F16.E5M2.UNPACK_B R145, R163.H1 ;  /* 0x000000a3ff91723e */ /* 0x000fe200030004ff */
[----:B------:R-:W-:Y:S01]  /*65b0*/  FFMA R33, R81, R116, R33 ;  /* 0x0000007451217223 */ /* 0x000fe20000000021 */
[----:B------:R-:W-:Y:S01]  /*65c0*/  F2FP.SATFINITE.E5M2.F32.PACK_AB_MERGE_C R210, R25, R24, R210 ;  /* 0x0000001819d2723e */ /* 0x000fe200048060d2 */
[----:B------:R-:W-:Y:S01]  /*65d0*/  HADD2.F32 R144, -RZ, R143.H1_H1 ;  /* 0x3000008fff907230 */ /* 0x000fe20000004100 */
[----:B------:R-:W-:Y:S01]  /*65e0*/  F2FP.SATFINITE.E5M2.F32.PACK_AB_MERGE_C R211, R35, R30, RZ ;  /* 0x0000001e23d3723e */ /* 0x000fe200048060ff */
[----:B------:R-:W-:Y:S02]  /*65f0*/  HADD2.F32 R118, -RZ, R117.H1_H1 ;  /* 0x30000075ff767230 */ /* 0x000fe40000004100 */
[C---:B------:R-:W-:Y:S01]  /*6600*/  FMUL R34, R78.reuse, R38 ;  /* 0x000000264e227220 */ /* 0x040fe20000400000 */
[----:B------:R-:W-:Y:S01]  /*6610*/  HADD2.F32 R117, -RZ, R119.H0_H0 ;  /* 0x20000077ff757230 */ /* 0x000fe20000004100 */
[----:B------:R-:W-:Y:S01]  /*6620*/  F2FP.SATFINITE.E5M2.F32.PACK_AB_MERGE_C R211, R29, R28, R211 ;  /* 0x0000001c1dd3723e */ /* 0x000fe200048060d3 */
[C---:B------:R-:W-:Y:S01]  /*6630*/  FMUL R39, R78.reuse, R39 ;  /* 0x000000274e277220 */ /* 0x040fe20000400000 */
[--C-:B------:R-:W-:Y:S02]  /*6640*/  HADD2.F32 R119, -RZ, R121.reuse.H0_H0 ;  /* 0x20000079ff777230 */ /* 0x100fe40000004100 */
[C---:B------:R-:W-:Y:S01]  /*6650*/  FFMA R34, R81.reuse, R115, R34 ;  /* 0x0000007351227223 */ /* 0x040fe20000000022 */
[----:B------:R-:W-:Y:S01]  /*6660*/  HADD2.F32 R122, -RZ, R121.H1_H1 ;  /* 0x30000079ff7a7230 */ /* 0x000fe20000004100 */
[----:B------:R1:W-:Y:S01]  /*6670*/  STS.128 [R192+0x8010], R208 ;  /* 0x008010d0c0007388 */ /* 0x0003e20000000c00 */
[----:B------:R-:W-:Y:S02]  /*6680*/  HADD2.F32 R121, -RZ, R123.H0_H0 ;  /* 0x2000007bff797230 */ /* 0x000fe40000004100 */
[C---:B------:R-:W-:Y:S01]  /*6690*/  FFMA R39, R81.reuse, R118, R39 ;  /* 0x0000007651277223 */ /* 0x040fe20000000027 */
[C---:B------:R-:W-:Y:S01]  /*66a0*/  FFMA R36, R81.reuse, R117, R36 ;  /* 0x0000007551247223 */ /* 0x040fe20000000024 */
[----:B------:R-:W-:Y:S01]  /*66b0*/  FFMA R37, R81, R120, R37 ;  /* 0x0000007851257223 */ /* 0x000fe20000000025 */
[C---:B------:R-:W-:Y:S01]  /*66c0*/  FMUL R38, R78.reuse, R42 ;  /* 0x0000002a4e267220 */ /* 0x040fe20000400000 */
[----:B------:R-:W-:Y:S01]  /*66d0*/  ISETP.NE.AND P0, PT, R189, RZ, PT ;  /* 0x000000ffbd00720c */ /* 0x000fe20003f05270 */
[C---:B------:R-:W-:Y:S01]  /*66e0*/  FMUL R43, R78.reuse, R43 ;  /* 0x0000002b4e2b7220 */ /* 0x040fe20000400000 */
[--C-:B------:R-:W-:Y:S01]  /*66f0*/  HADD2.F32 R123, -RZ, R125.reuse.H0_H0 ;  /* 0x2000007dff7b7230 */ /* 0x100fe20000004100 */
[----:B------:R-:W-:Y:S01]  /*6700*/  F2FP.SATFINITE.E5M2.F32.PACK_AB_MERGE_C R212, R39, R34, RZ ;  /* 0x0000002227d4723e */ /* 0x000fe200048060ff */
[C---:B------:R-:W-:Y:S01]  /*6710*/  FFMA R38, R81.reuse, R119, R38 ;  /* 0x0000007751267223 */ /* 0x040fe20000000026 */
[C---:B------:R-:W-:Y:S01]  /*6720*/  FFMA R43, R81.reuse, R122, R43 ;  /* 0x0000007a512b7223 */ /* 0x040fe2000000002b */
[----:B------:R-:W-:Y:S01]  /*6730*/  FFMA R40, R81, R121, R40 ;  /* 0x0000007951287223 */ /* 0x000fe20000000028 */
[----:B------:R-:W-:Y:S01]  /*6740*/  F2FP.SATFINITE.E5M2.F32.PACK_AB_MERGE_C R212, R33, R32, R212 ;  /* 0x0000002021d4723e */ /* 0x000fe200048060d4 */
[----:B------:R-:W-:Y:S01]  /*6750*/  FFMA R41, R81, R124, R41 ;  /* 0x0000007c51297223 */ /* 0x000fe20000000029 */
[----:B------:R-:W-:Y:S01]  /*6760*/  HADD2.F32 R126, -RZ, R125.H1_H1 ;  /* 0x3000007dff7e7230 */ /* 0x000fe20000004100 */
[----:B------:R-:W-:Y:S01]  /*6770*/  F2FP.SATFINITE.E5M2.F32.PACK_AB_MERGE_C R213, R43, R38, RZ ;  /* 0x000000262bd5723e */ /* 0x000fe200048060ff */
[----:B------:R-:W-:Y:S02]  /*6780*/  HADD2.F32 R125, -RZ, R127.H0_H0 ;  /* 0x2000007fff7d7230 */ /* 0x000fe40000004100 */
[C---:B------:R-:W-:Y:S01]  /*6790*/  FMUL R42, R78.reuse, R46 ;  /* 0x0000002e4e2a7220 */ /* 0x040fe20000400000 */
[----:B------:R-:W-:Y:S01]  /*67a0*/  FMUL R47, R78, R47 ;  /* 0x0000002f4e2f7220 */ /* 0x000fe20000400000 */
[--C-:B------:R-:W-:Y:S01]  /*67b0*/  HADD2.F32 R127, -RZ, R129.reuse.H0_H0 ;  /* 0x20000081ff7f7230 */ /* 0x100fe20000004100 */
[----:B------:R-:W-:Y:S01]  /*67c0*/  F2FP.SATFINITE.E5M2.F32.PACK_AB_MERGE_C R213, R37, R36, R213 ;  /* 0x0000002425d5723e */ /* 0x000fe200048060d5 */
[C---:B------:R-:W-:Y:S01]  /*67d0*/  FFMA R42, R81.reuse, R123, R42 ;  /* 0x0000007b512a7223 */ /* 0x040fe2000000002a */
[C---:B------:R-:W-:Y:S01]  /*67e0*/  FFMA R47, R81.reuse, R126, R47 ;  /* 0x0000007e512f7223 */ /* 0x040fe2000000002f */
[C---:B------:R-:W-:Y:S01]  /*67f0*/  FFMA R44, R81.reuse, R125, R44 ;  /* 0x0000007d512c7223 */ /* 0x040fe2000000002c */
[----:B------:R-:W-:Y:S01]  /*6800*/  ISETP.NE.AND P6, PT, R198, RZ, PT ;  /* 0x000000ffc600720c */ /* 0x000fe20003fc5270 */
[----:B------:R-:W-:Y:S01]  /*6810*/  FFMA R45, R81, R128, R45 ;  /* 0x00000080512d7223 */ /* 0x000fe2000000002d */
[----:B------:R-:W-:Y:S01]  /*6820*/  HADD2.F32 R130, -RZ, R129.H1_H1 ;  /* 0x30000081ff827230 */ /* 0x000fe20000004100 */
[----:B------:R-:W-:Y:S01]  /*6830*/  F2FP.SATFINITE.E5M2.F32.PACK_AB_MERGE_C R214, R47, R42, RZ ;  /* 0x0000002a2fd6723e */ /* 0x000fe200048060ff */
[----:B------:R-:W-:Y:S02]  /*6840*/  HADD2.F32 R129, -RZ, R131.H0_H0 ;  /* 0x20000083ff817230 */ /* 0x000fe40000004100 */
[C---:B------:R-:W-:Y:S01]  /*6850*/  FMUL R46, R78.reuse, R50 ;  /* 0x000000324e2e7220 */ /* 0x040fe20000400000 */
[C---:B------:R-:W-:Y:S01]  /*6860*/  FMUL R51, R78.reuse, R51 ;  /* 0x000000334e337220 */ /* 0x040fe20000400000 */
[--C-:B------:R-:W-:Y:S02]  /*6870*/  HADD2.F32 R131, -RZ, R133.reuse.H0_H0 ;  /* 0x20000085ff837230 */ /* 0x100fe40000004100 */
[C---:B------:R-:W-:Y:S01]  /*6880*/  FMUL R50, R78.reuse, R54 ;  /* 0x000000364e327220 */ /* 0x040fe20000400000 */
[C---:B------:R-:W-:Y:S01]  /*6890*/  FFMA R46, R81.reuse, R127, R46 ;  /* 0x0000007f512e7223 */ /* 0x040fe2000000002e */
[----:B------:R-:W-:Y:S02]  /*68a0*/  HADD2.F32 R134, -RZ, R133.H1_H1 ;  /* 0x30000085ff867230 */ /* 0x000fe40000004100 */
[C---:B------:R-:W-:Y:S01]  /*68b0*/  FFMA R51, R81.reuse, R130, R51 ;  /* 0x0000008251337223 */ /* 0x040fe20000000033 */
[----:B------:R-:W-:Y:S02]  /*68c0*/  HADD2.F32 R133, -RZ, R135.H0_H0 ;  /* 0x20000087ff857230 */ /* 0x000fe40000004100 */
[C---:B------:R-:W-:Y:S01]  /*68d0*/  FMUL R55, R78.reuse, R55 ;  /* 0x000000374e377220 */ /* 0x040fe20000400000 */
[C---:B------:R-:W-:Y:S01]  /*68e0*/  FFMA R48, R81.reuse, R129, R48 ;  /* 0x0000008151307223 */ /* 0x040fe20000000030 */
[C---:B------:R-:W-:Y:S01]  /*68f0*/  FFMA R49, R81.reuse, R132, R49 ;  /* 0x0000008451317223 */ /* 0x040fe20000000031 */
[--C-:B------:R-:W-:Y:S02]  /*6900*/  HADD2.F32 R135, -RZ, R137.reuse.H0_H0 ;  /* 0x20000089ff877230 */ /* 0x100fe40000004100 */
[C---:B------:R-:W-:Y:S01]  /*6910*/  FFMA R50, R81.reuse, R131, R50 ;  /* 0x0000008351327223 */ /* 0x040fe20000000032 */
[----:B------:R-:W-:Y:S02]  /*6920*/  HADD2.F32 R138, -RZ, R137.H1_H1 ;  /* 0x30000089ff8a7230 */ /* 0x000fe40000004100 */
[C---:B------:R-:W-:Y:S01]  /*6930*/  FMUL R54, R78.reuse, R58 ;  /* 0x0000003a4e367220 */ /* 0x040fe20000400000 */
[----:B------:R-:W-:Y:S02]  /*6940*/  HADD2.F32 R137, -RZ, R139.H0_H0 ;  /* 0x2000008bff897230 */ /* 0x000fe40000004100 */
[C---:B------:R-:W-:Y:S01]  /*6950*/  FFMA R55, R81.reuse, R134, R55 ;  /* 0x0000008651377223 */ /* 0x040fe20000000037 */
        /* <DEDUP_REMOVED lines=16> */
[----:B------:R-:W-:Y:S01]  /*6a60*/  FFMA R63, R81, R142, R63 ;  /* 0x0000008e513f7223 */ /* 0x000fe2000000003f */
[----:B------:R-:W-:Y:S01]  /*6a70*/  FMUL R67, R78, R67 ;  /* 0x000000434e437220 */ /* 0x000fe20000400000 */
[----:B------:R-:W-:Y:S01]  /*6a80*/  F2FP.SATFINITE.E5M2.F32.PACK_AB_MERGE_C R215, R51, R46, RZ ;  /* 0x0000002e33d7723e */ /* 0x000fe200048060ff */
[C---:B------:R-:W-:Y:S01]  /*6a90*/  FFMA R60, R81.reuse, R141, R60 ;  /* 0x0000008d513c7223 */ /* 0x040fe2000000003c */
[C---:B------:R-:W-:Y:S01]  /*6aa0*/  FFMA R61, R81.reuse, R144, R61 ;  /* 0x00000090513d7223 */ /* 0x040fe2000000003d */
[C---:B------:R-:W-:Y:S01]  /*6ab0*/  FFMA R62, R81.reuse, R143, R62 ;  /* 0x0000008f513e7223 */ /* 0x040fe2000000003e */
[----:B------:R-:W-:Y:S01]  /*6ac0*/  FFMA R67, R81, R146, R67 ;  /* 0x0000009251437223 */ /* 0x000fe20000000043 */
[----:B------:R-:W-:Y:S02]  /*6ad0*/  F2FP.SATFINITE.E5M2.F32.PACK_AB_MERGE_C R214, R41, R40, R214 ;  /* 0x0000002829d6723e */ /* 0x000fe400048060d6 */
[----:B------:R-:W-:Y:S02]  /*6ae0*/  F2FP.SATFINITE.E5M2.F32.PACK_AB_MERGE_C R215, R45, R44, R215 ;  /* 0x0000002c2dd7723e */ /* 0x000fe400048060d7 */
[----:B------:R-:W-:Y:S02]  /*6af0*/  F2FP.SATFINITE.E5M2.F32.PACK_AB_MERGE_C R216, R55, R50, RZ ;  /* 0x0000003237d8723e */ /* 0x000fe400048060ff */
[----:B------:R-:W-:Y:S01]  /*6b00*/  F2FP.SATFINITE.E5M2.F32.PACK_AB_MERGE_C R217, R59, R54, RZ ;  /* 0x000000363bd9723e */ /* 0x000fe200048060ff */
[----:B------:R1:W-:Y:S01]  /*6b10*/  STS.128 [R195+0x8020], R212 ;  /* 0x008020d4c3007388 */ /* 0x0003e20000000c00 */
[----:B------:R-:W-:Y:S02]  /*6b20*/  F2FP.SATFINITE.E5M2.F32.PACK_AB_MERGE_C R218, R63, R58, RZ ;  /* 0x0000003a3fda723e */ /* 0x000fe400048060ff */
[----:B------:R-:W-:Y:S02]  /*6b30*/  F2FP.SATFINITE.E5M2.F32.PACK_AB_MERGE_C R219, R67, R62, RZ ;  /* 0x0000003e43db723e */ /* 0x000fe400048060ff */
[----:B------:R-:W-:Y:S02]  /*6b40*/  F2FP.SATFINITE.E5M2.F32.PACK_AB_MERGE_C R216, R49, R48, R216 ;  /* 0x0000003031d8723e */ /* 0x000fe400048060d8 */
[----:B------:R-:W-:Y:S02]  /*6b50*/  F2FP.SATFINITE.E5M2.F32.PACK_AB_MERGE_C R217, R53, R52, R217 ;  /* 0x0000003435d9723e */ /* 0x000fe400048060d9 */
[----:B------:R-:W-:Y:S02]  /*6b60*/  F2FP.SATFINITE.E5M2.F32.PACK_AB_MERGE_C R218, R57, R56, R218 ;  /* 0x0000003839da723e */ /* 0x000fe400048060da */
[----:B------:R-:W-:Y:S02]  /*6b70*/  F2FP.SATFINITE.E5M2.F32.PACK_AB_MERGE_C R219, R61, R60, R219 ;  /* 0x0000003c3ddb723e */ /* 0x000fe400048060db */
[----:B------:R-:W-:Y:S02]  /*6b80*/  LEA R204, R181, UR49, 0x3 ;  /* 0x00000031b5cc7c11 */ /* 0x000fe4000f8e18ff */
[----:B------:R-:W-:Y:S01]  /*6b90*/  @P6 SHF.L.U32 R221, R180, 0x1f, RZ ;  /* 0x0000001fb4dd6819 */ /* 0x000fe200000006ff */
[----:B------:R1:W-:Y:S01]  /*6ba0*/  STS.128 [R194+0x8010], R216 ;  /* 0x008010d8c2007388 */ /* 0x0003e20000000c00 */
[----:B------:R-:W-:Y:S01]  /*6bb0*/  @!PT LDS RZ, [RZ] ;  /* 0x00000000fffff984 */ /* 0x000fe20000000800 */
[----:B------:R-:W-:Y:S01]  /*6bc0*/  @!PT LDS RZ, [RZ] ;  /* 0x00000000fffff984 */ /* 0x000fe20000000800 */
[----:B------:R-:W-:Y:S01]  /*6bd0*/  @!PT LDS RZ, [RZ] ;  /* 0x00000000fffff984 */ /* 0x000fe20000000800 */
[----:B------:R-:W-:Y:S01]  /*6be0*/  @!PT LDS RZ, [RZ] ;  /* 0x00000000fffff984 */ /* 0x000fe20000000800 */
[----:B------:R2:W-:Y:S07]  /*6bf0*/  MEMBAR.ALL.CTA ;  /* 0x0000000000007992 */ /* 0x0005ee0000008000 */
[----:B--2---:R-:W2:Y:S02]  /*6c00*/  FENCE.VIEW.ASYNC.S ;  /* 0x00000000000073c6 */ /* 0x004ea40000000000 */
[----:B--2---:R-:W-:Y:S06]  /*6c10*/  BAR.SYNC.DEFER_BLOCKING 0x1, 0x80 ;  /* 0x0042000000007b1d */ /* 0x004fec0000010000 */
[----:B------:R-:W-:Y:S05]  /*6c20*/  @P0 BRA `(.L_x_97) ;  /* 0x0000000000280947 */ /* 0x000fea0003800000 */
[----:B------:R-:W-:Y:S02]  /*6c30*/  UIADD3 UR4, UPT, UPT, UR49, 0x8200, URZ ;  /* 0x0000820031047890 */ /* 0x000fe4000fffe0ff */
[----:B------:R-:W-:Y:S01]  /*6c40*/  UIADD3 UR6, UP0, UPT, UR52, 0x680, URZ ;  /* 0x0000068034067890 */ /* 0x000fe2000ff1e0ff */
[----:B------:R-:W-:Y:S03]  /*6c50*/  UMOV UR43, UR36 ;  /* 0x00000024002b7c82 */ /* 0x000fe60008000000 */
[----:B------:R-:W-:Y:S01]  /*6c60*/  MOV R188, UR4 ;  /* 0x0000000400bc7c02 */ /* 0x000fe20008000f00 */
[----:B------:R-:W-:Y:S03]  /*6c70*/  UIADD3.X UR7, UPT, UPT, URZ, UR53, URZ, UP0, !UPT ;  /* 0x00000035ff077290 */ /* 0x000fe600087fe4ff */
[----:B------:R-:W-:Y:S11]  /*6c80*/  R2UR UR40, R188 ;  /* 0x00000000bc2872ca */ /* 0x000ff600000e0000 */
[----:B------:R-:W-:Y:S02]  /*6c90*/  @!UPT UIADD3 URZ, UPT, UPT, URZ, URZ, URZ ;  /* 0x000000fffffff290 */ /* 0x000fe4000fffe0ff */
[----:B------:R2:W-:Y:S01]  /*6ca0*/  UTMASTG.3D [UR40], [UR6] ;  /* 0x00000028060073b5 */ /* 0x0005e20008010000 */
[----:B------:R0:W-:Y:S01]  /*6cb0*/  UTMACMDFLUSH ;  /* 0x00000000000079b7 */ /* 0x0001e20000000000 */
[----:B--2---:R-:W-:Y:S04]  /*6cc0*/  DEPBAR.LE SB0, 0x1 ;  /* 0x000080400000791a */ /* 0x004fe80000000000 */
.L_x_97:
[----:B------:R-:W-:Y:S05]  /*6cd0*/  BSYNC.RECONVERGENT B0 ;  /* 0x0000000000007941 */ /* 0x000fea0003800200 */
.L_x_96:
[----:B------:R-:W-:Y:S06]  /*6ce0*/  BAR.SYNC.DEFER_BLOCKING 0x1, 0x80 ;  /* 0x0042000000007b1d */ /* 0x000fec0000010000 */
[----:B------:R-:W2:Y:S01]  /*6cf0*/  @P6 SYNCS.PHASECHK.TRANS64.TRYWAIT P0, [R204+URZ+0x30], R221 ;  /* 0x000030ddcc0065a7 */ /* 0x000ea200080011ff */
[----:B------:R-:W-:Y:S01]  /*6d00*/  BSSY B1, `(.L_x_98) ;  /* 0x0000023000017945 */ /* 0x000fe20003800000 */
[----:B--2---:R-:W-:Y:S03]  /*6d10*/  @P6 SEL R196, RZ, 0x1, !P0 ;  /* 0x00000001ffc46807 */ /* 0x004fe60004000000 */
[----:B------:R-:W-:Y:S05]  /*6d20*/  @!P6 BRA `(.L_x_99) ;  /* 0x000000000080e947 */ /* 0x000fea0003800000 */
[----:B------:R-:W-:Y:S01]  /*6d30*/  ISETP.NE.AND P1, PT, R197, RZ, PT ;  /* 0x000000ffc500720c */ /* 0x000fe20003f25270 */
[----:B------:R-:W-:Y:S01]  /*6d40*/  BSSY B0, `(.L_x_100) ;  /* 0x000000a000007945 */ /* 0x000fe20003800000 */
[----:B------:R-:W-:Y:S11]  /*6d50*/  ISETP.NE.AND P0, PT, R196, RZ, PT ;  /* 0x000000ffc400720c */ /* 0x000ff60003f05270 */
[----:B------:R-:W-:Y:S04]  /*6d60*/  @P1 IMAD R0, R181, 0x2000, R186 ;  /* 0x00002000b5001824 */ /* 0x000fe800078e02ba */
[C---:B------:R-:W-:Y:S01]  /*6d70*/  @P1 IMAD.IADD R6, R0.reuse, 0x1, R199 ;  /* 0x0000000100061824 */ /* 0x040fe200078e02c7 */
[----:B------:R-:W-:Y:S03]  /*6d80*/  @P1 IADD3 R4, PT, PT, R0, R207, RZ ;  /* 0x000000cf00041210 */ /* 0x000fe60007ffe0ff */
[----:B------:R-:W-:Y:S01]  /*6d90*/  @P1 IMAD.IADD R2, R205, 0x1, R6 ;  /* 0x00000001cd021824 */ /* 0x000fe200078e0206 */
[----:B------:R-:W-:Y:S06]  /*6da0*/  @P0 BRA `(.L_x_101) ;  /* 0x00000000000c0947 */ /* 0x000fec0003800000 */
[----:B------:R-:W-:Y:S04]  /*6db0*/  SHF.L.U32 R3, R180, 0x1f, RZ ;  /* 0x0000001fb4037819 */ /* 0x000fe800000006ff */
[----:B------:R-:W2:Y:S02]  /*6dc0*/  SYNCS.PHASECHK.TRANS64.TRYWAIT P0, [R204+URZ+0x30], R3 ;  /* 0x00003003cc0075a7 */ /* 0x000ea400080011ff */
[----:B--2---:R-:W-:Y:S05]  /*6dd0*/  @!P0 BRA `(.L_x_102) ;  /* 0x0000004800b48947 */ /* 0x004fea0003800000 */
.L_x_101:
[----:B------:R-:W-:Y:S05]  /*6de0*/  BSYNC B0 ;  /* 0x0000000000007941 */ /* 0x000fea0003800000 */
.L_x_100:
[----:B------:R-:W-:Y:S01]  /*6df0*/  ISETP.NE.AND P0, PT, R197, RZ, PT ;  /* 0x000000ffc500720c */ /* 0x000fe20003f05270 */
[----:B--2---:R-:W-:Y:S02]  /*6e00*/  VIADD R204, R204, 0x50 ;  /* 0x00000050cccc7836 */ /* 0x004fe40000000000 */
[----:B------:R-:W-:Y:S02]  /*6e10*/  IMAD.U32 R3, RZ, RZ, UR37 ;  /* 0x00000025ff037e24 */ /* 0x000fe4000f8e00ff */
[----:B------:R-:W-:Y:S03]  /*6e20*/  VIADD R181, R181, 0x1 ;  /* 0x00000001b5b57836 */ /* 0x000fe60000000000 */
[----:B------:R-:W-:Y:S05]  /*6e30*/  PRMT R3, R3, 0x654, R204 ;  /* 0x0000065403037816 */ /* 0x000fea00000000cc */
[----:B------:R2:W3:Y:S04]  /*6e40*/  @P0 LDS.128 R148, [R0] ;  /* 0x0000000000940984 */ /* 0x0004e80000000c00 */
[----:B------:R2:W4:Y:S04]  /*6e50*/  @P0 LDS.128 R156, [R4+0x20] ;  /* 0x00002000049c0984 */ /* 0x0005280000000c00 */
        /* <DEDUP_REMOVED lines=9> */
[----:B------:R-:W-:Y:S01]  /*6ef0*/  SEL R181, R181, RZ, P0 ;  /* 0x000000ffb5b57207 */ /* 0x000fe20000000000 */
[----:B-----5:R5:W-:Y:S02]  /*6f00*/  SYNCS.ARRIVE.TRANS64.RED.A1T0 RZ, [R3+URZ], RZ ;  /* 0x000000ff03ff79a7 */ /* 0x020be400081004ff */
[----:B-----5:R-:W-:Y:S04]  /*6f10*/  SEL R3, RZ, 0x1, P0 ;  /* 0x00000001ff037807 */ /* 0x020fe80000000000 */
[----:B--234-:R-:W-:Y:S02]  /*6f20*/  LOP3.LUT R180, R180, R3, RZ, 0x3c, !PT ;  /* 0x00000003b4b47212 */ /* 0x01cfe400078e3cff */
.L_x_99:
[----:B------:R-:W-:Y:S05]  /*6f30*/  BSYNC B1 ;  /* 0x0000000000017941 */ /* 0x000fea0003800000 */
.L_x_98:
[----:B------:R-:W-:Y:S01]  /*6f40*/  VIADD R0, R80, 0x40 ;  /* 0x0000004050007836 */ /* 0x000fe20000000000 */
[----:B------:R-:W-:Y:S04]  /*6f50*/  BSSY.RECONVERGENT B6, `(.L_x_103) ;  /* 0x0000015000067945 */ /* 0x000fe80003800200 */
[----:B------:R-:W-:Y:S04]  /*6f60*/  SHF.R.U32.HI R0, RZ, 0x15, R0 ;  /* 0x00000015ff007819 */ /* 0x000fe80000011600 */
[----:B------:R-:W-:Y:S11]  /*6f70*/  LOP3.LUT P0, RZ, R0, 0x3, R173, 0x48, !PT ;  /* 0x0000000300ff7812 */ /* 0x000ff600078048ad */
[----:B------:R-:W-:Y:S02]  /*6f80*/  @!UPT UIADD3 URZ, UPT, UPT, URZ, URZ, URZ ;  /* 0x000000fffffff290 */ /* 0x000fe4000fffe0ff */
[----:B------:R-:W-:Y:S05]  /*6f90*/  @!P0 BRA `(.L_x_104) ;  /* 0x0000000000408947 */ /* 0x000fea0003800000 */
[----:B------:R-:W2:Y:S01]  /*6fa0*/  LDCU.64 UR8, c[0x4][0x78] ;  /* 0x01000f00ff0877ac */ /* 0x000ea20008000a00 */
[----:B------:R-:W-:Y:S01]  /*6fb0*/  MOV R3, 0x0 ;  /* 0x0000000000037802 */ /* 0x000fe20000000f00 */
[----:B------:R-:W-:Y:S02]  /*6fc0*/  HFMA2 R12, -RZ, RZ, 0, 5.9604644775390625e-08 ;  /* 0x00000001ff0c7431 */ /* 0x000fe400000001ff */
[----:B------:R-:W-:Y:S02]  /*6fd0*/  IMAD.MOV.U32 R8, RZ, RZ, 0x192 ;  /* 0x00000192ff087424 */ /* 0x000fe400078e00ff */
[----:B------:R-:W-:Y:S01]  /*6fe0*/  IMAD.MOV.U32 R13, RZ, RZ, RZ ;  /* 0x000000ffff0d7224 */ /* 0x000fe200078e00ff */
[----:B------:R-:W3:Y:S01]  /*6ff0*/  LDCU.64 UR6, c[0x4][0x80] ;  /* 0x01001000ff0677ac */ /* 0x000ee20008000a00 */
[----:B------:R-:W4:Y:S01]  /*7000*/  LDC.64 R2, c[0x4][R3] ;  /* 0x0100000003027b82 */ /* 0x000f220000000a00 */
[----:B------:R-:W5:Y:S01]  /*7010*/  LDCU.64 UR4, c[0x4][0x18] ;  /* 0x01000300ff0477ac */ /* 0x000f620008000a00 */
[----:B--2---:R-:W-:Y:S01]  /*7020*/  MOV R5, UR9 ;  /* 0x0000000900057c02 */ /* 0x004fe20008000f00 */
[----:B------:R-:W-:Y:S01]  /*7030*/  IMAD.U32 R4, RZ, RZ, UR8 ;  /* 0x00000008ff047e24 */ /* 0x000fe2000f8e00ff */
[----:B---3--:R-:W-:Y:S01]  /*7040*/  MOV R7, UR7 ;  /* 0x0000000700077c02 */ /* 0x008fe20008000f00 */
[----:B------:R-:W-:Y:S01]  /*7050*/  IMAD.U32 R6, RZ, RZ, UR6 ;  /* 0x00000006ff067e24 */ /* 0x000fe2000f8e00ff */
[----:B-----5:R-:W-:Y:S01]  /*7060*/  MOV R11, UR5 ;  /* 0x00000005000b7c02 */ /* 0x020fe20008000f00 */
[----:B------:R-:W-:Y:S02]  /*7070*/  IMAD.U32 R10, RZ, RZ, UR4 ;  /* 0x00000004ff0a7e24 */ /* 0x000fe4000f8e00ff */
[----:B------:R-:W-:Y:S07]  /*7080*/  LEPC R20, `(.L_x_104) ;  /* 0x000000001014794e */ /* 0x000fee0000000000 */
[----:B-1--4-:R-:W-:Y:S05]  /*7090*/  CALL.ABS.NOINC R2 ;  /* 0x0000000002007343 */ /* 0x012fea0003c00000 */
.L_x_104:
[----:B------:R-:W-:Y:S05]  /*70a0*/  BSYNC.RECONVERGENT B6 ;  /* 0x0000000000067941 */ /* 0x000fea0003800200 */
.L_x_103:
[----:B------:R-:W-:Y:S01]  /*70b0*/  F2FP.F16.E5M2.UNPACK_B R4, R149 ;  /* 0x00000095ff04723e */ /* 0x000fe200020004ff */
[----:B------:R-:W-:Y:S05]  /*70c0*/  WARPSYNC.ALL ;  /* 0x0000000000007948 */ /* 0x000fea0003800000 */
[----:B------:R-:W-:Y:S01]  /*70d0*/  R2UR UR4, R80 ;  /* 0x00000000500472ca */ /* 0x000fe200000e0000 */
[--C-:B------:R-:W-:Y:S01]  /*70e0*/  HADD2.F32 R88, -RZ, R4.reuse.H0_H0 ;  /* 0x20000004ff587230 */ /* 0x100fe20000004100 */
[-C--:B------:R-:W-:Y:S01]  /*70f0*/  F2FP.F16.E5M2.UNPACK_B R0, R148.reuse ;  /* 0x00000094ff00723e */ /* 0x080fe200020004ff */
[----:B------:R-:W-:Y:S01]  /*7100*/  HADD2.F32 R83, -RZ, R4.H1_H1 ;  /* 0x30000004ff537230 */ /* 0x000fe20000004100 */
[----:B------:R-:W-:Y:S01]  /*7110*/  F2FP.F16.E5M2.UNPACK_B R4, R151 ;  /* 0x00000097ff04723e */ /* 0x000fe200020004ff */
[----:B------:R-:W-:Y:S01]  /*7120*/  BSSY.RECONVERGENT B0, `(.L_x_105) ;  /* 0x0000116000007945 */ /* 0x000fe20003800200 */
[----:B------:R-:W-:Y:S01]  /*7130*/  F2FP.F16.E5M2.UNPACK_B R3, R148.H1 ;  /* 0x00000094ff03723e */ /* 0x000fe200030004ff */
[--C-:B------:R-:W-:Y:S01]  /*7140*/  HADD2.F32 R2, -RZ, R0.reuse.H0_H0 ;  /* 0x20000000ff027230 */ /* 0x100fe20000004100 */
[----:B-1----:R-:W-:Y:S01]  /*7150*/  F2FP.F16.E5M2.UNPACK_B R135, R162 ;  /* 0x000000a2ff87723e */ /* 0x002fe200020004ff */
[----:B------:R-:W-:Y:S01]  /*7160*/  HADD2.F32 R82, -RZ, R0.H1_H1 ;  /* 0x30000000ff527230 */ /* 0x000fe20000004100 */
[----:B------:R-:W-:Y:S01]  /*7170*/  F2FP.F16.E5M2.UNPACK_B R0, R149.H1 ;  /* 0x00000095ff00723e */ /* 0x000fe200030004ff */
[--C-:B------:R-:W-:Y:S01]  /*7180*/  HADD2.F32 R84, -RZ, R3.reuse.H0_H0 ;  /* 0x20000003ff547230 */ /* 0x100fe20000004100 */
[----:B------:R-:W-:Y:S01]  /*7190*/  F2FP.F16.E5M2.UNPACK_B R125, R159.H1 ;  /* 0x0000009fff7d723e */ /* 0x000fe200030004ff */
[----:B------:R-:W-:Y:S01]  /*71a0*/  HADD2.F32 R86, -RZ, R3.H1_H1 ;  /* 0x30000003ff567230 */ /* 0x000fe20000004100 */
[-C--:B------:R-:W-:Y:S01]  /*71b0*/  F2FP.F16.E5M2.UNPACK_B R3, R150.reuse ;  /* 0x00000096ff03723e */ /* 0x080fe200020004ff */
[--C-:B------:R-:W-:Y:S01]  /*71c0*/  HADD2.F32 R90, -RZ, R0.reuse.H0_H0 ;  /* 0x20000000ff5a7230 */ /* 0x100fe20000004100 */
[----:B------:R-:W-:Y:S01]  /*71d0*/  ISETP.NE.AND P0, PT, R189, RZ, PT ;  /* 0x000000ffbd00720c */ /* 0x000fe20003f05270 */
[----:B------:R-:W-:Y:S01]  /*71e0*/  HADD2.F32 R85, -RZ, R0.H1_H1 ;  /* 0x30000000ff557230 */ /* 0x000fe20000004100 */
[----:B------:R-:W-:Y:S01]  /*71f0*/  F2FP.F16.E5M2.UNPACK_B R0, R150.H1 ;  /* 0x00000096ff00723e */ /* 0x000fe200030004ff */
[--C-:B------:R-:W-:Y:S01]  /*7200*/  HADD2.F32 R92, -RZ, R3.reuse.H0_H0 ;  /* 0x20000003ff5c7230 */ /* 0x100fe20000004100 */
[----:B------:R-:W-:Y:S01]  /*7210*/  ISETP.NE.AND P6, PT, R198, RZ, PT ;  /* 0x000000ffc600720c */ /* 0x000fe20003fc5270 */
[----:B------:R-:W-:Y:S01]  /*7220*/  HADD2.F32 R87, -RZ, R3.H1_H1 ;  /* 0x30000003ff577230 */ /* 0x000fe20000004100 */
[----:B------:R-:W-:Y:S01]  /*7230*/  F2FP.F16.E5M2.UNPACK_B R3, R151.H1 ;  /* 0x00000097ff03723e */ /* 0x000fe200030004ff */
[--C-:B------:R-:W-:Y:S02]  /*7240*/  HADD2.F32 R94, -RZ, R0.reuse.H0_H0 ;  /* 0x20000000ff5e7230 */ /* 0x100fe40000004100 */
[----:B------:R-:W-:Y:S01]  /*7250*/  HADD2.F32 R89, -RZ, R0.H1_H1 ;  /* 0x30000000ff597230 */ /* 0x000fe20000004100 */
[-C--:B------:R-:W-:Y:S01]  /*7260*/  F2FP.F16.E5M2.UNPACK_B R0, R152.reuse ;  /* 0x00000098ff00723e */ /* 0x080fe200020004ff */
[--C-:B------:R-:W-:Y:S02]  /*7270*/  HADD2.F32 R96, -RZ, R4.reuse.H0_H0 ;  /* 0x20000004ff607230 */ /* 0x100fe40000004100 */
[----:B------:R-:W-:Y:S01]  /*7280*/  HADD2.F32 R91, -RZ, R4.H1_H1 ;  /* 0x30000004ff5b7230 */ /* 0x000fe20000004100 */
[-C--:B------:R-:W-:Y:S01]  /*7290*/  F2FP.F16.E5M2.UNPACK_B R4, R153.reuse ;  /* 0x00000099ff04723e */ /* 0x080fe200020004ff */
[--C-:B------:R-:W-:Y:S02]  /*72a0*/  HADD2.F32 R100, -RZ, R0.reuse.H0_H0 ;  /* 0x20000000ff647230 */ /* 0x100fe40000004100 */
[----:B------:R-:W-:Y:S01]  /*72b0*/  HADD2.F32 R95, -RZ, R0.H1_H1 ;  /* 0x30000000ff5f7230 */ /* 0x000fe20000004100 */
[----:B------:R-:W-:Y:S01]  /*72c0*/  F2FP.F16.E5M2.UNPACK_B R0, R153.H1 ;  /* 0x00000099ff00723e */ /* 0x000fe200030004ff */
[--C-:B------:R-:W-:Y:S02]  /*72d0*/  HADD2.F32 R98, -RZ, R3.reuse.H0_H0 ;  /* 0x20000003ff627230 */ /* 0x100fe40000004100 */
[----:B------:R-:W-:Y:S01]  /*72e0*/  HADD2.F32 R93, -RZ, R3.H1_H1 ;  /* 0x30000003ff5d7230 */ /* 0x000fe20000004100 */
[----:B------:R-:W-:Y:S01]  /*72f0*/  F2FP.F16.E5M2.UNPACK_B R3, R152.H1 ;  /* 0x00000098ff03723e */ /* 0x000fe200030004ff */
[--C-:B------:R-:W-:Y:S02]  /*7300*/  HADD2.F32 R106, -RZ, R0.reuse.H0_H0 ;  /* 0x20000000ff6a7230 */ /* 0x100fe40000004100 */
[----:B------:R-:W-:Y:S01]  /*7310*/  HADD2.F32 R101, -RZ, R0.H1_H1 ;  /* 0x30000000ff657230 */ /* 0x000fe20000004100 */
[-C--:B------:R-:W-:Y:S01]  /*7320*/  F2FP.F16.E5M2.UNPACK_B R0, R154.reuse.H1 ;  /* 0x0000009aff00723e */ /* 0x080fe200030004ff */
[--C-:B------:R-:W-:Y:S02]  /*7330*/  HADD2.F32 R104, -RZ, R4.reuse.H0_H0 ;  /* 0x20000004ff687230 */ /* 0x100fe40000004100 */
[----:B------:R-:W-:Y:S01]  /*7340*/  HADD2.F32 R99, -RZ, R4.H1_H1 ;  /* 0x30000004ff637230 */ /* 0x000fe20000004100 */
[----:B------:R-:W-:Y:S01]  /*7350*/  F2FP.F16.E5M2.UNPACK_B R4, R155 ;  /* 0x0000009bff04723e */ /* 0x000fe200020004ff */
[--C-:B------:R-:W-:Y:S02]  /*7360*/  HADD2.F32 R102, -RZ, R3.reuse.H0_H0 ;  /* 0x20000003ff667230 */ /* 0x100fe40000004100 */
[----:B------:R-:W-:Y:S01]  /*7370*/  HADD2.F32 R97, -RZ, R3.H1_H1 ;  /* 0x30000003ff617230 */ /* 0x000fe20000004100 */
[----:B------:R-:W-:Y:S01]  /*7380*/  F2FP.F16.E5M2.UNPACK_B R3, R154 ;  /* 0x0000009aff03723e */ /* 0x000fe200020004ff */
[--C-:B------:R-:W-:Y:S02]  /*7390*/  HADD2.F32 R110, -RZ, R0.reuse.H0_H0 ;  /* 0x20000000ff6e7230 */ /* 0x100fe40000004100 */
[----:B------:R-:W-:Y:S01]  /*73a0*/  HADD2.F32 R105, -RZ, R0.H1_H1 ;  /* 0x30000000ff697230 */ /* 0x000fe20000004100 */
[-C--:B------:R-:W-:Y:S01]  /*73b0*/  F2FP.F16.E5M2.UNPACK_B R0, R156.reuse ;  /* 0x0000009cff00723e */ /* 0x080fe200020004ff */
[--C-:B------:R-:W-:Y:S02]  /*73c0*/  HADD2.F32 R112, -RZ, R4.reuse.H0_H0 ;  /* 0x20000004ff707230 */ /* 0x100fe40000004100 */
[----:B------:R-:W-:Y:S01]  /*73d0*/  HADD2.F32 R107, -RZ, R4.H1_H1 ;  /* 0x30000004ff6b7230 */ /* 0x000fe20000004100 */
[----:B------:R-:W-:Y:S01]  /*73e0*/  F2FP.F16.E5M2.UNPACK_B R4, R157 ;  /* 0x0000009dff04723e */ /* 0x000fe200020004ff */
[--C-:B------:R-:W-:Y:S02]  /*73f0*/  HADD2.F32 R108, -RZ, R3.reuse.H0_H0 ;  /* 0x20000003ff6c7230 */ /* 0x100fe40000004100 */
[----:B------:R-:W-:Y:S01]  /*7400*/  HADD2.F32 R103, -RZ, R3.H1_H1 ;  /* 0x30000003ff677230 */ /* 0x000fe20000004100 */
[----:B------:R-:W-:Y:S01]  /*7410*/  F2FP.F16.E5M2.UNPACK_B R3, R155.H1 ;  /* 0x0000009bff03723e */ /* 0x000fe200030004ff */
[--C-:B------:R-:W-:Y:S02]  /*7420*/  HADD2.F32 R116, -RZ, R0.reuse.H0_H0 ;  /* 0x20000000ff747230 */ /* 0x100fe40000004100 */
[----:B------:R-:W-:Y:S01]  /*7430*/  HADD2.F32 R111, -RZ, R0.H1_H1 ;  /* 0x30000000ff6f7230 */ /* 0x000fe20000004100 */
[----:B------:R-:W-:Y:S01]  /*7440*/  F2FP.F16.E5M2.UNPACK_B R0, R156.H1 ;  /* 0x0000009cff00723e */ /* 0x000fe200030004ff */
[--C-:B------:R-:W-:Y:S02]  /*7450*/  HADD2.F32 R120, -RZ, R4.reuse.H0_H0 ;  /* 0x20000004ff787230 */ /* 0x100fe40000004100 */
[----:B------:R-:W-:Y:S02]  /*7460*/  HADD2.F32 R115, -RZ, R4.H1_H1 ;  /* 0x30000004ff737230 */ /* 0x000fe40000004100 */
[--C-:B------:R-:W-:Y:S01]  /*7470*/  HADD2.F32 R114, -RZ, R3.reuse.H0_H0 ;  /* 0x20000003ff727230 */ /* 0x100fe20000004100 */
[----:B------:R-:W1:Y:S01]  /*7480*/  LDTM.x64 R4, tmem[UR4+0x40] ;  /* 0x00004004000479ee */ /* 0x000e620008340000 */
[----:B------:R-:W-:Y:S01]  /*7490*/  HADD2.F32 R109, -RZ, R3.H1_H1 ;  /* 0x30000003ff6d7230 */ /* 0x000fe20000004100 */
[----:B------:R-:W-:Y:S01]  /*74a0*/  F2FP.F16.E5M2.UNPACK_B R3, R157.H1 ;  /* 0x0000009dff03723e */ /* 0x000fe200030004ff */
        /* <DEDUP_REMOVED lines=14> */
[----:B------:R-:W-:Y:S01]  /*7590*/  F2FP.F16.E5M2.UNPACK_B R0, R160.H1 ;  /* 0x000000a0ff00723e */ /* 0x000fe200030004ff */
[--C-:B------:R-:W-:Y:S02]  /*75a0*/  HADD2.F32 R132, -RZ, R3.reuse.H0_H0 ;  /* 0x20000003ff847230 */ /* 0x100fe40000004100 */
[C---:B-1----:R-:W-:Y:S01]  /*75b0*/  FMUL R7, R78.reuse, R7 ;  /* 0x000000074e077220 */ /* 0x042fe20000400000 */
        /* <DEDUP_REMOVED lines=10> */
[C---:B------:R-:W-:Y:S01]  /*7660*/  FMUL R0, R78.reuse, R4 ;  /* 0x000000044e007220 */ /* 0x040fe20000400000 */
[--C-:B------:R-:W-:Y:S01]  /*7670*/  HADD2.F32 R140, -RZ, R135.reuse.H0_H0 ;  /* 0x20000087ff8c7230 */ /* 0x100fe20000004100 */
[----:B------:R-:W-:Y:S01]  /*7680*/  F2FP.F16.E5M2.UNPACK_B R4, R163 ;  /* 0x000000a3ff04723e */ /* 0x000fe200020004ff */
[----:B------:R-:W-:Y:S02]  /*7690*/  HADD2.F32 R135, -RZ, R135.H1_H1 ;  /* 0x30000087ff877230 */ /* 0x000fe40000004100 */
[C---:B------:R-:W-:Y:S01]  /*76a0*/  FFMA R0, R81.reuse, R2, R0 ;  /* 0x0000000251007223 */ /* 0x040fe20000000000 */
[C---:B------:R-:W-:Y:S01]  /*76b0*/  FMUL R2, R78.reuse, R5 ;  /* 0x000000054e027220 */ /* 0x040fe20000400000 */
[--C-:B------:R-:W-:Y:S01]  /*76c0*/  HADD2.F32 R142, -RZ, R3.reuse.H0_H0 ;  /* 0x20000003ff8e7230 */ /* 0x100fe20000004100 */
[----:B------:R-:W-:Y:S01]  /*76d0*/  F2FP.F16.E5M2.UNPACK_B R5, R163.H1 ;  /* 0x000000a3ff05723e */ /* 0x000fe200030004ff */
[----:B------:R-:W-:Y:S02]  /*76e0*/  HADD2.F32 R137, -RZ, R3.H1_H1 ;  /* 0x30000003ff897230 */ /* 0x000fe40000004100 */
[C---:B------:R-:W-:Y:S01]  /*76f0*/  FFMA R2, R81.reuse, R82, R2 ;  /* 0x0000005251027223 */ /* 0x040fe20000000002 */
[--C-:B------:R-:W-:Y:S02]  /*7700*/  HADD2.F32 R82, -RZ, R4.reuse.H0_H0 ;  /* 0x20000004ff527230 */ /* 0x100fe40000004100 */
[C---:B------:R-:W-:Y:S01]  /*7710*/  FMUL R3, R78.reuse, R6 ;  /* 0x000000064e037220 */ /* 0x040fe20000400000 */
[----:B------:R-:W-:Y:S02]  /*7720*/  HADD2.F32 R139, -RZ, R4.H1_H1 ;  /* 0x30000004ff8b7230 */ /* 0x000fe40000004100 */
[C---:B------:R-:W-:Y:S01]  /*7730*/  FMUL R4, R78.reuse, R9 ;  /* 0x000000094e047220 */ /* 0x040fe20000400000 */
[--C-:B------:R-:W-:Y:S02]  /*7740*/  HADD2.F32 R141, -RZ, R5.reuse.H1_H1 ;  /* 0x30000005ff8d7230 */ /* 0x100fe40000004100 */
[C---:B------:R-:W-:Y:S01]  /*7750*/  FFMA R3, R81.reuse, R84, R3 ;  /* 0x0000005451037223 */ /* 0x040fe20000000003 */
[----:B------:R-:W-:Y:S01]  /*7760*/  FFMA R7, R81, R86, R7 ;  /* 0x0000005651077223 */ /* 0x000fe20000000007 */
[----:B------:R-:W-:Y:S02]  /*7770*/  HADD2.F32 R84, -RZ, R5.H0_H0 ;  /* 0x20000005ff547230 */ /* 0x000fe40000004100 */
[C---:B------:R-:W-:Y:S01]  /*7780*/  FMUL R5, R78.reuse, R10 ;  /* 0x0000000a4e057220 */ /* 0x040fe20000400000 */
[C---:B------:R-:W-:Y:S01]  /*7790*/  FMUL R6, R78.reuse, R11 ;  /* 0x0000000b4e067220 */ /* 0x040fe20000400000 */
[C---:B------:R-:W-:Y:S01]  /*77a0*/  FMUL R11, R78.reuse, R16 ;  /* 0x000000104e0b7220 */ /* 0x040fe20000400000 */
[----:B------:R-:W-:Y:S01]  /*77b0*/  F2FP.SATFINITE.E5M2.F32.PACK_AB_MERGE_C R143, R7, R3, RZ ;  /* 0x00000003078f723e */ /* 0x000fe200048060ff */
[C---:B------:R-:W-:Y:S01]  /*77c0*/  FMUL R3, R78.reuse, R8 ;  /* 0x000000084e037220 */ /* 0x040fe20000400000 */
[C---:B------:R-:W-:Y:S01]  /*77d0*/  FMUL R7, R78.reuse, R12 ;  /* 0x0000000c4e077220 */ /* 0x040fe20000400000 */
[C---:B------:R-:W-:Y:S01]  /*77e0*/  FMUL R8, R78.reuse, R13 ;  /* 0x0000000d4e087220 */ /* 0x040fe20000400000 */
[C---:B------:R-:W-:Y:S01]  /*77f0*/  FMUL R12, R78.reuse, R17 ;  /* 0x000000114e0c7220 */ /* 0x040fe20000400000 */
[C---:B------:R-:W-:Y:S01]  /*7800*/  FFMA R3, R81.reuse, R88, R3 ;  /* 0x0000005851037223 */ /* 0x040fe20000000003 */
[C---:B------:R-:W-:Y:S01]  /*7810*/  FFMA R4, R81.reuse, R83, R4 ;  /* 0x0000005351047223 */ /* 0x040fe20000000004 */
[C---:B------:R-:W-:Y:S01]  /*7820*/  FFMA R5, R81.reuse, R90, R5 ;  /* 0x0000005a51057223 */ /* 0x040fe20000000005 */
[C---:B------:R-:W-:Y:S01]  /*7830*/  FFMA R6, R81.reuse, R85, R6 ;  /* 0x0000005551067223 */ /* 0x040fe20000000006 */
[C---:B------:R-:W-:Y:S01]  /*7840*/  FFMA R7, R81.reuse, R92, R7 ;  /* 0x0000005c51077223 */ /* 0x040fe20000000007 */
[C---:B------:R-:W-:Y:S01]  /*7850*/  FFMA R8, R81.reuse, R87, R8 ;  /* 0x0000005751087223 */ /* 0x040fe20000000008 */
[C---:B------:R-:W-:Y:S01]  /*7860*/  FMUL R16, R78.reuse, R21 ;  /* 0x000000154e107220 */ /* 0x040fe20000400000 */
[----:B------:R-:W-:Y:S01]  /*7870*/  FMUL R9, R78, R14 ;  /* 0x0000000e4e097220 */ /* 0x000fe20000400000 */
[----:B------:R-:W-:Y:S01]  /*7880*/  F2FP.SATFINITE.E5M2.F32.PACK_AB_MERGE_C R5, R6, R5, RZ ;  /* 0x000000050605723e */ /* 0x000fe200048060ff */
[C---:B------:R-:W-:Y:S01]  /*7890*/  FMUL R10, R78.reuse, R15 ;  /* 0x0000000f4e0a7220 */ /* 0x040fe20000400000 */
[C---:B------:R-:W-:Y:S01]  /*78a0*/  FMUL R15, R78.reuse, R20 ;  /* 0x000000144e0f7220 */ /* 0x040fe20000400000 */
[C---:B------:R-:W-:Y:S01]  /*78b0*/  FFMA R9, R81.reuse, R94, R9 ;  /* 0x0000005e51097223 */ /* 0x040fe20000000009 */
[C---:B------:R-:W-:Y:S01]  /*78c0*/  FMUL R20, R78.reuse, R25 ;  /* 0x000000194e147220 */ /* 0x040fe20000400000 */
[C---:B------:R-:W-:Y:S01]  /*78d0*/  FFMA R10, R81.reuse, R89, R10 ;  /* 0x00000059510a7223 */ /* 0x040fe2000000000a */
[C---:B------:R-:W-:Y:S01]  /*78e0*/  FFMA R11, R81.reuse, R96, R11 ;  /* 0x00000060510b7223 */ /* 0x040fe2000000000b */
[C---:B------:R-:W-:Y:S01]  /*78f0*/  FFMA R12, R81.reuse, R91, R12 ;  /* 0x0000005b510c7223 */ /* 0x040fe2000000000c */
[C---:B------:R-:W-:Y:S01]  /*7900*/  FMUL R13, R78.reuse, R18 ;  /* 0x000000124e0d7220 */ /* 0x040fe20000400000 */
[----:B------:R-:W-:Y:S01]  /*7910*/  FMUL R14, R78, R19 ;  /* 0x000000134e0e7220 */ /* 0x000fe20000400000 */
[----:B------:R-:W-:Y:S01]  /*7920*/  F2FP.SATFINITE.E5M2.F32.PACK_AB_MERGE_C R9, R10, R9, RZ ;  /* 0x000000090a09723e */ /* 0x000fe200048060ff */
[C---:B------:R-:W-:Y:S01]  /*7930*/  FMUL R19, R78.reuse, R24 ;  /* 0x000000184e137220 */ /* 0x040fe20000400000 */
        /* <DEDUP_REMOVED lines=17> */
[----:B------:R-:W-:Y:S01]  /*7a50*/  FMUL R27, R78, R32 ;  /* 0x000000204e1b7220 */ /* 0x000fe20000400000 */
[C---:B------:R-:W-:Y:S01]  /*7a60*/  FFMA R21, R81.reuse, R106, R21 ;  /* 0x0000006a51157223 */ /* 0x040fe20000000015 */
[C---:B------:R-:W-:Y:S01]  /*7a70*/  FFMA R22, R81.reuse, R101, R22 ;  /* 0x0000006551167223 */ /* 0x040fe20000000016 */
[----:B------:R-:W-:Y:S01]  /*7a80*/  F2FP.SATFINITE.E5M2.F32.PACK_AB_MERGE_C R16, R16, R15, R17 ;  /* 0x0000000f1010723e */ /* 0x000fe20004806011 */
[C---:B------:R-:W-:Y:S01]  /*7a90*/  FFMA R23, R81.reuse, R108, R23 ;  /* 0x0000006c51177223 */ /* 0x040fe20000000017 */
[C---:B------:R-:W-:Y:S01]  /*7aa0*/  FFMA R24, R81.reuse, R103, R24 ;  /* 0x0000006751187223 */ /* 0x040fe20000000018 */
[----:B------:R-:W-:Y:S01]  /*7ab0*/  FMUL R32, R78, R37 ;  /* 0x000000254e207220 */ /* 0x000fe20000400000 */
[----:B------:R-:W-:Y:S01]  /*7ac0*/  F2FP.SATFINITE.E5M2.F32.PACK_AB_MERGE_C R21, R22, R21, RZ ;  /* 0x000000151615723e */ /* 0x000fe200048060ff */
[C---:B------:R-:W-:Y:S01]  /*7ad0*/  FMUL R25, R78.reuse, R30 ;  /* 0x0000001e4e197220 */ /* 0x040fe20000400000 */
[C---:B------:R-:W-:Y:S01]  /*7ae0*/  FMUL R26, R78.reuse, R31 ;  /* 0x0000001f4e1a7220 */ /* 0x040fe20000400000 */
[----:B------:R-:W-:Y:S01]  /*7af0*/  FMUL R31, R78, R36 ;  /* 0x000000244e1f7220 */ /* 0x000fe20000400000 */
[----:B------:R-:W-:Y:S01]  /*7b00*/  F2FP.SATFINITE.E5M2.F32.PACK_AB_MERGE_C R17, R20, R19, R21 ;  /* 0x000000131411723e */ /* 0x000fe20004806015 */
        /* <DEDUP_REMOVED lines=8> */
[----:B------:R-:W-:Y:S01]  /*7b90*/  FMUL R35, R78, R40 ;  /* 0x000000284e237220 */ /* 0x000fe20000400000 */
[C---:B------:R-:W-:Y:S01]  /*7ba0*/  FFMA R29, R81.reuse, R114, R29 ;  /* 0x00000072511d7223 */ /* 0x040fe2000000001d */
[----:B------:R-:W-:Y:S01]  /*7bb0*/  F2FP.SATFINITE.E5M2.F32.PACK_AB_MERGE_C R18, R24, R23, R18 ;  /* 0x000000171812723e */ /* 0x000fe20004806012 */
        /* <DEDUP_REMOVED lines=22> */
[C---:B------:R-:W-:Y:S01]  /*7d20*/  FMUL R41, R78.reuse, R46 ;  /* 0x0000002e4e297220 */ /* 0x040fe20000400000 */
[C---:B------:R-:W-:Y:S01]  /*7d30*/  FMUL R42, R78.reuse, R47 ;  /* 0x0000002f4e2a7220 */ /* 0x040fe20000400000 */
[C---:B------:R-:W-:Y:S01]  /*7d40*/  FFMA R40, R81.reuse, R119, R40 ;  /* 0x0000007751287223 */ /* 0x040fe20000000028 */
[--C-:B------:R-:W-:Y:S02]  /*7d50*/  HADD2.F32 R130, -RZ, R125.reuse.H0_H0 ;  /* 0x2000007dff827230 */ /* 0x100fe40000004100 */
[C---:B------:R-:W-:Y:S01]  /*7d60*/  FFMA R41, R81.reuse, R126, R41 ;  /* 0x0000007e51297223 */ /* 0x040fe20000000029 */
[----:B------:R-:W-:Y:S02]  /*7d70*/  HADD2.F32 R125, -RZ, R125.H1_H1 ;  /* 0x3000007dff7d7230 */ /* 0x000fe40000004100 */
[C---:B------:R-:W-:Y:S01]  /*7d80*/  FMUL R45, R78.reuse, R50 ;  /* 0x000000324e2d7220 */ /* 0x040fe20000400000 */
[C---:B------:R-:W-:Y:S01]  /*7d90*/  FFMA R42, R81.reuse, R121, R42 ;  /* 0x00000079512a7223 */ /* 0x040fe2000000002a */
[C---:B------:R-:W-:Y:S01]  /*7da0*/  FMUL R46, R78.reuse, R51 ;  /* 0x000000334e2e7220 */ /* 0x040fe20000400000 */
[C---:B------:R-:W-:Y:S01]  /*7db0*/  FFMA R43, R81.reuse, R128, R43 ;  /* 0x00000080512b7223 */ /* 0x040fe2000000002b */
[C---:B------:R-:W-:Y:S01]  /*7dc0*/  FMUL R47, R78.reuse, R52 ;  /* 0x000000344e2f7220 */ /* 0x040fe20000400000 */
        /* <DEDUP_REMOVED lines=10> */
[C---:B------:R-:W-:Y:S01]  /*7e70*/  FFMA R45, R81.reuse, R130, R45 ;  /* 0x00000082512d7223 */ /* 0x040fe2000000002d */
[C---:B------:R-:W-:Y:S01]  /*7e80*/  FMUL R59, R78.reuse, R64 ;  /* 0x000000404e3b7220 */ /* 0x040fe20000400000 */
[C---:B------:R-:W-:Y:S01]  /*7e90*/  FMUL R60, R78.reuse, R65 ;  /* 0x000000414e3c7220 */ /* 0x040fe20000400000 */
[C---:B------:R-:W-:Y:S01]  /*7ea0*/  FMUL R61, R78.reuse, R66 ;  /* 0x000000424e3d7220 */ /* 0x040fe20000400000 */
[----:B------:R-:W-:Y:S01]  /*7eb0*/  FMUL R62, R78, R67 ;  /* 0x000000434e3e7220 */ /* 0x000fe20000400000 */
[C---:B------:R-:W-:Y:S01]  /*7ec0*/  FFMA R46, R81.reuse, R125, R46 ;  /* 0x0000007d512e7223 */ /* 0x040fe2000000002e */
[----:B------:R-:W-:Y:S01]  /*7ed0*/  F2FP.SATFINITE.E5M2.F32.PACK_AB_MERGE_C R64, R2, R0, R143 ;  /* 0x000000000240723e */ /* 0x000fe2000480608f */
[C---:B------:R-:W-:Y:S01]  /*7ee0*/  FFMA R47, R81.reuse, R132, R47 ;  /* 0x00000084512f7223 */ /* 0x040fe2000000002f */
[----:B------:R-:W-:Y:S01]  /*7ef0*/  F2FP.SATFINITE.E5M2.F32.PACK_AB_MERGE_C R65, R4, R3, R5 ;  /* 0x000000030441723e */ /* 0x000fe20004806005 */
[C---:B------:R-:W-:Y:S01]  /*7f00*/  FFMA R48, R81.reuse, R127, R48 ;  /* 0x0000007f51307223 */ /* 0x040fe20000000030 */
[----:B------:R-:W-:Y:S01]  /*7f10*/  F2FP.SATFINITE.E5M2.F32.PACK_AB_MERGE_C R66, R8, R7, R9 ;  /* 0x000000070842723e */ /* 0x000fe20004806009 */
[C---:B------:R-:W-:Y:S01]  /*7f20*/  FFMA R49, R81.reuse, R134, R49 ;  /* 0x0000008651317223 */ /* 0x040fe20000000031 */
[----:B------:R-:W-:Y:S01]  /*7f30*/  F2FP.SATFINITE.E5M2.F32.PACK_AB_MERGE_C R67, R12, R11, R13 ;  /* 0x0000000b0c43723e */ /* 0x000fe2000480600d */
[----:B------:R-:W-:Y:S01]  /*7f40*/  FMUL R53, R78, R58 ;  /* 0x0000003a4e357220 */ /* 0x000fe20000400000 */
[C---:B------:R-:W-:Y:S01]  /*7f50*/  FFMA R50, R81.reuse, R129, R50 ;  /* 0x0000008151327223 */ /* 0x040fe20000000032 */
[C---:B------:R-:W-:Y:S01]  /*7f60*/  FFMA R51, R81.reuse, R136, R51 ;  /* 0x0000008851337223 */ /* 0x040fe20000000033 */
[C---:B------:R-:W-:Y:S01]  /*7f70*/  FFMA R52, R81.reuse, R131, R52 ;  /* 0x0000008351347223 */ /* 0x040fe20000000034 */
[----:B------:R1:W-:Y:S01]  /*7f80*/  STS.128 [R172+UR49+0xa200], R64 ;  /* 0x00a20040ac007988 */ /* 0x0003e20008000c31 */
[C---:B------:R-:W-:Y:S01]  /*7f90*/  FFMA R53, R81.reuse, R138, R53 ;  /* 0x0000008a51357223 */ /* 0x040fe20000000035 */
[----:B------:R-:W-:Y:S01]  /*7fa0*/  F2FP.SATFINITE.E5M2.F32.PACK_AB_MERGE_C R37, R38, R37, RZ ;  /* 0x000000252625723e */ /* 0x000fe200048060ff */
[C---:B------:R-:W-:Y:S01]  /*7fb0*/  FFMA R54, R81.reuse, R133, R54 ;  /* 0x0000008551367223 */ /* 0x040fe20000000036 */
[----:B------:R-:W-:Y:S01]  /*7fc0*/  FMUL R58, R78, R63 ;  /* 0x0000003f4e3a7220 */ /* 0x000fe20000400000 */
[C---:B------:R-:W-:Y:S01]  /*7fd0*/  FFMA R55, R81.reuse, R140, R55 ;  /* 0x0000008c51377223 */ /* 0x040fe20000000037 */
[C---:B------:R-:W-:Y:S01]  /*7fe0*/  FFMA R56, R81.reuse, R135, R56 ;  /* 0x0000008751387223 */ /* 0x040fe20000000038 */
[C---:B------:R-:W-:Y:S01]  /*7ff0*/  FFMA R57, R81.reuse, R142, R57 ;  /* 0x0000008e51397223 */ /* 0x040fe20000000039 */
[----:B------:R1:W-:Y:S01]  /*8000*/  STS.128 [R192+0xa010], R16 ;  /* 0x00a01010c0007388 */ /* 0x0003e20000000c00 */
[----:B------:R-:W-:Y:S01]  /*8010*/  F2FP.SATFINITE.E5M2.F32.PACK_AB_MERGE_C R33, R36, R35, R37 ;  /* 0x000000232421723e */ /* 0x000fe20004806025 */
[C---:B------:R-:W-:Y:S01]  /*8020*/  FFMA R58, R81.reuse, R137, R58 ;  /* 0x00000089513a7223 */ /* 0x040fe2000000003a */
[----:B------:R-:W-:Y:S01]  /*8030*/  F2FP.SATFINITE.E5M2.F32.PACK_AB_MERGE_C R34, R42, R41, RZ ;  /* 0x000000292a22723e */ /* 0x000fe200048060ff */
[C---:B------:R-:W-:Y:S01]  /*8040*/  FFMA R59, R81.reuse, R82, R59 ;  /* 0x00000052513b7223 */ /* 0x040fe2000000003b */
[----:B------:R-:W-:Y:S01]  /*8050*/  F2FP.SATFINITE.E5M2.F32.PACK_AB_MERGE_C R35, R46, R45, RZ ;  /* 0x0000002d2e23723e */ /* 0x000fe200048060ff */
        /* <DEDUP_REMOVED lines=25> */
[----:B------:R-:W-:Y:S02]  /*81f0*/  UIADD3 UR8, UP0, UPT, UR52, 0x680, URZ ;  /* 0x0000068034087890 */ /* 0x000fe4000ff1e0ff */
[----:B------:R-:W-:Y:S02]  /*8200*/  UIADD3 UR5, UPT, UPT, UR41, 0x40, URZ ;  /* 0x0000004029057890 */ /* 0x000fe4000fffe0ff */
[----:B------:R-:W-:Y:S02]  /*8210*/  UIADD3 UR4, UPT, UPT, UR49, 0xa200, URZ ;  /* 0x0000a20031047890 */ /* 0x000fe4000fffe0ff */
[----:B------:R-:W-:Y:S01]  /*8220*/  UIADD3.X UR9, UPT, UPT, URZ, UR53, URZ, UP0, !UPT ;  /* 0x00000035ff097290 */ /* 0x000fe200087fe4ff */
[----:B------:R-:W-:Y:S01]  /*8230*/  UMOV UR6, UR42 ;  /* 0x0000002a00067c82 */ /* 0x000fe20008000000 */
[----:B------:R-:W-:Y:S07]  /*8240*/  UMOV UR7, UR36 ;  /* 0x0000002400077c82 */ /* 0x000fee0008000000 */
[----:B------:R2:W-:Y:S01]  /*8250*/  UTMASTG.3D [UR4], [UR8] ;  /* 0x00000004080073b5 */ /* 0x0005e20008010000 */
[----:B------:R0:W-:Y:S01]  /*8260*/  UTMACMDFLUSH ;  /* 0x00000000000079b7 */ /* 0x0001e20000000000 */
[----:B--2---:R-:W-:Y:S04]  /*8270*/  DEPBAR.LE SB0, 0x1 ;  /* 0x000080400000791a */ /* 0x004fe80000000000 */
.L_x_106:
[----:B------:R-:W-:Y:S05]  /*8280*/  BSYNC.RECONVERGENT B0 ;  /* 0x0000000000007941 */ /* 0x000fea0003800200 */
.L_x_105:
        /* <DEDUP_REMOVED lines=16> */
.L_x_110:
[----:B------:R-:W-:Y:S05]  /*8390*/  BSYNC B0 ;  /* 0x0000000000007941 */ /* 0x000fea0003800000 */
.L_x_109:
        /* <DEDUP_REMOVED lines=20> */
.L_x_108:
[----:B------:R-:W-:Y:S05]  /*84e0*/  BSYNC B1 ;  /* 0x0000000000017941 */ /* 0x000fea0003800000 */
.L_x_107:
[----:B--2---:R-:W-:Y:S01]  /*84f0*/  VIADD R0, R80, 0x80 ;  /* 0x0000008050007836 */ /* 0x004fe20000000000 */
        /* <DEDUP_REMOVED lines=10> */
[----:B------:R-:W5:Y:S01]  /*85a0*/  LDCU.64 UR6, c[0x4][0x80] ;  /* 0x01001000ff0677ac */ /* 0x000f620008000a00 */
[----:B------:R-:W1:Y:S01]  /*85b0*/  LDC.64 R2, c[0x4][R3] ;  /* 0x0100000003027b82 */ /* 0x000e620000000a00 */
[----:B------:R-:W3:Y:S01]  /*85c0*/  LDCU.64 UR4, c[0x4][0x18] ;  /* 0x01000300ff0477ac */ /* 0x000ee20008000a00 */
[----:B--2---:R-:W-:Y:S01]  /*85d0*/  MOV R5, UR9 ;  /* 0x0000000900057c02 */ /* 0x004fe20008000f00 */
[----:B------:R-:W-:Y:S01]  /*85e0*/  IMAD.U32 R4, RZ, RZ, UR8 ;  /* 0x00000008ff047e24 */ /* 0x000fe2000f8e00ff */
[----:B-----5:R-:W-:Y:S01]  /*85f0*/  MOV R7, UR7 ;  /* 0x0000000700077c02 */ /* 0x020fe20008000f00 */
[----:B------:R-:W-:Y:S01]  /*8600*/  IMAD.U32 R6, RZ, RZ, UR6 ;  /* 0x00000006ff067e24 */ /* 0x000fe2000f8e00ff */
[----:B---3--:R-:W-:Y:S01]  /*8610*/  MOV R11, UR5 ;  /* 0x00000005000b7c02 */ /* 0x008fe20008000f00 */
[----:B------:R-:W-:Y:S02]  /*8620*/  IMAD.U32 R10, RZ, RZ, UR4 ;  /* 0x00000004ff0a7e24 */ /* 0x000fe4000f8e00ff */
[----:B------:R-:W-:Y:S07]  /*8630*/  LEPC R20, `(.L_x_113) ;  /* 0x000000001014794e */ /* 0x000fee0000000000 */
[----:B-1--4-:R-:W-:Y:S05]  /*8640*/  CALL.ABS.NOINC R2 ;  /* 0x0000000002007343 */ /* 0x012fea0003c00000 */
.L_x_113:
[----:B------:R-:W-:Y:S05]  /*8650*/  BSYNC.RECONVERGENT B6 ;  /* 0x0000000000067941 */ /* 0x000fea0003800200 */
.L_x_112:
[----:B---3--:R-:W-:Y:S01]  /*8660*/  F2FP.F16.E5M2.UNPACK_B R4, R149 ;  /* 0x00000095ff04723e */ /* 0x008fe200020004ff */
        /* <DEDUP_REMOVED lines=13> */
[----:B----4-:R-:W-:Y:S01]  /*8740*/  F2FP.F16.E5M2.UNPACK_B R125, R159.H1 ;  /* 0x0000009fff7d723e */ /* 0x010fe200030004ff */
        /* <DEDUP_REMOVED lines=262> */
[----:B------:R-:W-:Y:S02]  /*97b0*/  UIADD3 UR8, UP0, UPT, UR52, 0x680, URZ ;  /* 0x0000068034087890 */ /* 0x000fe4000ff1e0ff */
[----:B------:R-:W-:Y:S02]  /*97c0*/  UIADD3 UR5, UPT, UPT, UR41, 0x80, URZ ;  /* 0x0000008029057890 */ /* 0x000fe4000fffe0ff */
[----:B------:R-:W-:Y:S01]  /*97d0*/  MOV R188, UR10 ;  /* 0x0000000a00bc7c02 */ /* 0x000fe20008000f00 */
[----:B------:R-:W-:Y:S01]  /*97e0*/  UIADD3.X UR9, UPT, UPT, URZ, UR53, URZ, UP0, !UPT ;  /* 0x00000035ff097290 */ /* 0x000fe200087fe4ff */
[----:B------:R-:W-:Y:S02]  /*97f0*/  UMOV UR6, UR42 ;  /* 0x0000002a00067c82 */ /* 0x000fe40008000000 */
[----:B------:R-:W-:Y:S01]  /*9800*/  R2UR UR4, R188 ;  /* 0x00000000bc0472ca */ /* 0x000fe200000e0000 */
[----:B------:R-:W-:Y:S11]  /*9810*/  UMOV UR7, UR36 ;  /* 0x0000002400077c82 */ /* 0x000ff60008000000 */
[----:B------:R-:W-:Y:S01]  /*9820*/  @!UPT UIADD3 URZ, UPT, UPT, URZ, URZ, URZ ;  /* 0x000000fffffff290 */ /* 0x000fe2000fffe0ff */
[----:B------:R2:W-:Y:S01]  /*9830*/  UTMASTG.3D [UR4], [UR8] ;  /* 0x00000004080073b5 */ /* 0x0005e20008010000 */
[----:B------:R0:W-:Y:S01]  /*9840*/  UTMACMDFLUSH ;  /* 0x00000000000079b7 */ /* 0x0001e20000000000 */
[----:B--2---:R-:W-:Y:S04]  /*9850*/  DEPBAR.LE SB0, 0x1 ;  /* 0x000080400000791a */ /* 0x004fe80000000000 */
.L_x_115:
[----:B------:R-:W-:Y:S05]  /*9860*/  BSYNC.RECONVERGENT B0 ;  /* 0x0000000000007941 */ /* 0x000fea0003800200 */
.L_x_114:
        /* <DEDUP_REMOVED lines=16> */
.L_x_119:
[----:B------:R-:W-:Y:S05]  /*9970*/  BSYNC B0 ;  /* 0x0000000000007941 */ /* 0x000fea0003800000 */
.L_x_118:
        /* <DEDUP_REMOVED lines=20> */
.L_x_117:
[----:B------:R-:W-:Y:S05]  /*9ac0*/  BSYNC B1 ;  /* 0x0000000000017941 */ /* 0x000fea0003800000 */
.L_x_116:
[----:B--2---:R-:W-:Y:S05]  /*9ad0*/  VIADD R0, R80, 0xc0 ;  /* 0x000000c050007836 */ /* 0x004fea0000000000 */
        /* <DEDUP_REMOVED lines=20> */
.L_x_121:
[----:B------:R-:W-:Y:S01]  /*9c20*/  ISETP.NE.AND P0, PT, R189, RZ, PT ;  /* 0x000000ffbd00720c */ /* 0x000fe20003f05270 */
[----:B------:R-:W-:Y:S05]  /*9c30*/  WARPSYNC.ALL ;  /* 0x0000000000007948 */ /* 0x000fea0003800000 */
[----:B------:R-:W-:Y:S01]  /*9c40*/  R2UR UR4, R80 ;  /* 0x00000000500472ca */ /* 0x000fe200000e0000 */
[----:B------:R-:W-:Y:S01]  /*9c50*/  BSSY.RECONVERGENT B0, `(.L_x_122) ;  /* 0x000011d000007945 */ /* 0x000fe20003800200 */
[----:B---3--:R-:W-:Y:S02]  /*9c60*/  F2FP.F16.E5M2.UNPACK_B R11, R149 ;  /* 0x00000095ff0b723e */ /* 0x008fe400020004ff */
[----:B------:R-:W-:Y:S02]  /*9c70*/  F2FP.F16.E5M2.UNPACK_B R10, R150 ;  /* 0x00000096ff0a723e */ /* 0x000fe400020004ff */
[----:B------:R-:W-:Y:S01]  /*9c80*/  F2FP.F16.E5M2.UNPACK_B R9, R151 ;  /* 0x00000097ff09723e */ /* 0x000fe200020004ff */
[--C-:B------:R-:W-:Y:S01]  /*9c90*/  HADD2.F32 R83, -RZ, R11.reuse.H0_H0 ;  /* 0x2000000bff537230 */ /* 0x100fe20000004100 */
[----:B----4-:R-:W-:Y:S01]  /*9ca0*/  F2FP.F16.E5M2.UNPACK_B R8, R152 ;  /* 0x00000098ff08723e */ /* 0x010fe200020004ff */
[----:B------:R-:W-:Y:S01]  /*9cb0*/  HADD2.F32 R84, -RZ, R11.H1_H1 ;  /* 0x3000000bff547230 */ /* 0x000fe20000004100 */
[----:B------:R-:W-:Y:S01]  /*9cc0*/  F2FP.F16.E5M2.UNPACK_B R7, R153 ;  /* 0x00000099ff07723e */ /* 0x000fe200020004ff */
[--C-:B------:R-:W-:Y:S01]  /*9cd0*/  HADD2.F32 R87, -RZ, R10.reuse.H0_H0 ;  /* 0x2000000aff577230 */ /* 0x100fe20000004100 */
[----:B------:R-:W-:Y:S01]  /*9ce0*/  F2FP.F16.E5M2.UNPACK_B R6, R154 ;  /* 0x0000009aff06723e */ /* 0x000fe200020004ff */
[----:B------:R-:W-:Y:S01]  /*9cf0*/  HADD2.F32 R88, -RZ, R10.H1_H1 ;  /* 0x3000000aff587230 */ /* 0x000fe20000004100 */
[----:B------:R-:W-:Y:S01]  /*9d00*/  F2FP.F16.E5M2.UNPACK_B R5, R155 ;  /* 0x0000009bff05723e */ /* 0x000fe200020004ff */
[--C-:B------:R-:W-:Y:S01]  /*9d10*/  HADD2.F32 R91, -RZ, R9.reuse.H0_H0 ;  /* 0x20000009ff5b7230 */ /* 0x100fe20000004100 */
[----:B-1----:R-:W-:Y:S01]  /*9d20*/  F2FP.F16.E5M2.UNPACK_B R4, R156 ;  /* 0x0000009cff04723e */ /* 0x002fe200020004ff */
[----:B------:R-:W-:Y:S01]  /*9d30*/  HADD2.F32 R92, -RZ, R9.H1_H1 ;  /* 0x30000009ff5c7230 */ /* 0x000fe20000004100 */
[-C--:B------:R-:W-:Y:S01]  /*9d40*/  F2FP.F16.E5M2.UNPACK_B R2, R148.reuse ;  /* 0x00000094ff02723e */ /* 0x080fe200020004ff */
[--C-:B------:R-:W-:Y:S01]  /*9d50*/  HADD2.F32 R95, -RZ, R8.reuse.H0_H0 ;  /* 0x20000008ff5f7230 */ /* 0x100fe20000004100 */
[----:B------:R-:W-:Y:S01]  /*9d60*/  F2FP.F16.E5M2.UNPACK_B R148, R148.H1 ;  /* 0x00000094ff94723e */ /* 0x000fe200030004ff */
[----:B------:R-:W-:Y:S01]  /*9d70*/  HADD2.F32 R97, -RZ, R8.H1_H1 ;  /* 0x30000008ff617230 */ /* 0x000fe20000004100 */
[----:B------:R-:W-:Y:S01]  /*9d80*/  F2FP.F16.E5M2.UNPACK_B R149, R149.H1 ;  /* 0x00000095ff95723e */ /* 0x000fe200030004ff */
[--C-:B------:R-:W-:Y:S01]  /*9d90*/  HADD2.F32 R98, -RZ, R7.reuse.H0_H0 ;  /* 0x20000007ff627230 */ /* 0x100fe20000004100 */
[----:B------:R-:W-:Y:S01]  /*9da0*/  F2FP.F16.E5M2.UNPACK_B R150, R150.H1 ;  /* 0x00000096ff96723e */ /* 0x000fe200030004ff */
[----:B------:R-:W-:Y:S01]  /*9db0*/  HADD2.F32 R101, -RZ, R7.H1_H1 ;  /* 0x30000007ff657230 */ /* 0x000fe20000004100 */
[----:B------:R-:W-:Y:S01]  /*9dc0*/  F2FP.F16.E5M2.UNPACK_B R151, R151.H1 ;  /* 0x00000097ff97723e */ /* 0x000fe200030004ff */
[--C-:B------:R-:W-:Y:S01]  /*9dd0*/  HADD2.F32 R102, -RZ, R6.reuse.H0_H0 ;  /* 0x20000006ff667230 */ /* 0x100fe20000004100 */
[----:B------:R-:W-:Y:S01]  /*9de0*/  F2FP.F16.E5M2.UNPACK_B R138, R163 ;  /* 0x000000a3ff8a723e */ /* 0x000fe200020004ff */
[----:B------:R-:W-:Y:S01]  /*9df0*/  HADD2.F32 R105, -RZ, R6.H1_H1 ;  /* 0x30000006ff697230 */ /* 0x000fe20000004100 */
[----:B------:R-:W-:Y:S01]  /*9e00*/  R2UR UR5, R193 ;  /* 0x00000000c10572ca */ /* 0x000fe200000e0000 */
[--C-:B------:R-:W-:Y:S01]  /*9e10*/  HADD2.F32 R106, -RZ, R5.reuse.H0_H0 ;  /* 0x20000005ff6a7230 */ /* 0x100fe20000004100 */
[----:B------:R-:W-:Y:S01]  /*9e20*/  F2FP.F16.E5M2.UNPACK_B R116, R157 ;  /* 0x0000009dff74723e */ /* 0x000fe200020004ff */
[----:B------:R-:W-:Y:S01]  /*9e30*/  HADD2.F32 R109, -RZ, R5.H1_H1 ;  /* 0x30000005ff6d7230 */ /* 0x000fe20000004100 */
[----:B------:R-:W-:Y:S01]  /*9e40*/  F2FP.F16.E5M2.UNPACK_B R120, R158 ;  /* 0x0000009eff78723e */ /* 0x000fe200020004ff */
[--C-:B------:R-:W-:Y:S01]  /*9e50*/  HADD2.F32 R110, -RZ, R4.reuse.H0_H0 ;  /* 0x20000004ff6e7230 */ /* 0x100fe20000004100 */
[----:B------:R-:W-:Y:S01]  /*9e60*/  F2FP.F16.E5M2.UNPACK_B R124, R159 ;  /* 0x0000009fff7c723e */ /* 0x000fe200020004ff */
[----:B------:R-:W-:Y:S01]  /*9e70*/  HADD2.F32 R113, -RZ, R4.H1_H1 ;  /* 0x30000004ff717230 */ /* 0x000fe20000004100 */
[----:B------:R-:W-:Y:S01]  /*9e80*/  F2FP.F16.E5M2.UNPACK_B R128, R160 ;  /* 0x000000a0ff80723e */ /* 0x000fe200020004ff */
[----:B------:R-:W1:Y:S01]  /*9e90*/  LDTM.x64 R4, tmem[UR4+0xc0] ;  /* 0x0000c004000479ee */ /* 0x000e620008340000 */
[--C-:B------:R-:W-:Y:S01]  /*9ea0*/  HADD2.F32 R0, -RZ, R2.reuse.H0_H0 ;  /* 0x20000002ff007230 */ /* 0x100fe20000004100 */
[----:B------:R-:W-:Y:S01]  /*9eb0*/  NOP ;  /* 0x0000000000007918 */ /* 0x000fe20000000000 */
[----:B------:R-:W-:Y:S01]  /*9ec0*/  HADD2.F32 R2, -RZ, R2.H1_H1 ;  /* 0x30000002ff027230 */ /* 0x000fe20000004100 */
[----:B------:R-:W-:Y:S01]  /*9ed0*/  UIADD3 UR5, UPT, UPT, UR5, 0xb0, URZ ;  /* 0x000000b005057890 */ /* 0x000fe2000fffe0ff */
[--C-:B------:R-:W-:Y:S01]  /*9ee0*/  HADD2.F32 R86, -RZ, R149.reuse.H1_H1 ;  /* 0x30000095ff567230 */ /* 0x100fe20000004100 */
[----:B------:R-:W-:Y:S01]  /*9ef0*/  F2FP.F16.E5M2.UNPACK_B R132, R161 ;  /* 0x000000a1ff84723e */ /* 0x000fe200020004ff */
[--C-:B------:R-:W-:Y:S01]  /*9f00*/  HADD2.F32 R114, -RZ, R116.reuse.H0_H0 ;  /* 0x20000074ff727230 */ /* 0x100fe20000004100 */
[----:B------:R-:W-:Y:S01]  /*9f10*/  UPRMT UR5, UR37, 0x654, UR5 ;  /* 0x0000065425057896 */ /* 0x000fe20008000005 */
[----:B------:R-:W-:Y:S01]  /*9f20*/  HADD2.F32 R117, -RZ, R116.H1_H1 ;  /* 0x30000074ff757230 */ /* 0x000fe20000004100 */
[----:B------:R-:W-:Y:S01]  /*9f30*/  F2FP.F16.E5M2.UNPACK_B R136, R162 ;  /* 0x000000a2ff88723e */ /* 0x000fe200020004ff */
[--C-:B------:R-:W-:Y:S01]  /*9f40*/  HADD2.F32 R118, -RZ, R120.reuse.H0_H0 ;  /* 0x20000078ff767230 */ /* 0x100fe20000004100 */
[----:B------:R-:W-:Y:S01]  /*9f50*/  F2FP.F16.E5M2.UNPACK_B R152, R152.H1 ;  /* 0x00000098ff98723e */ /* 0x000fe200030004ff */
[----:B------:R-:W-:Y:S01]  /*9f60*/  HADD2.F32 R121, -RZ, R120.H1_H1 ;  /* 0x30000078ff797230 */ /* 0x000fe20000004100 */
[----:B------:R-:W-:Y:S01]  /*9f70*/  F2FP.F16.E5M2.UNPACK_B R153, R153.H1 ;  /* 0x00000099ff99723e */ /* 0x000fe200030004ff */
[--C-:B------:R-:W-:Y:S01]  /*9f80*/  HADD2.F32 R122, -RZ, R124.reuse.H0_H0 ;  /* 0x2000007cff7a7230 */ /* 0x100fe20000004100 */
[----:B------:R-:W-:Y:S01]  /*9f90*/  F2FP.F16.E5M2.UNPACK_B R154, R154.H1 ;  /* 0x0000009aff9a723e */ /* 0x000fe200030004ff */
[----:B-1----:R-:W-:Y:S01]  /*9fa0*/  SYNCS.ARRIVE.TRANS64.RED.A1T0 RZ, [UR5], RZ ;  /* 0x000000ffffff79a7 */ /* 0x002fe20008100405 */
[----:B------:R-:W-:Y:S01]  /*9fb0*/  HADD2.F32 R125, -RZ, R124.H1_H1 ;  /* 0x3000007cff7d7230 */ /* 0x000fe20000004100 */
[----:B------:R-:W-:Y:S01]  /*9fc0*/  F2FP.F16.E5M2.UNPACK_B R155, R155.H1 ;  /* 0x0000009bff9b723e */ /* 0x000fe200030004ff */
[--C-:B------:R-:W-:Y:S01]  /*9fd0*/  HADD2.F32 R126, -RZ, R128.reuse.H0_H0 ;  /* 0x20000080ff7e7230 */ /* 0x100fe20000004100 */
[----:B------:R-:W-:Y:S01]  /*9fe0*/  F2FP.F16.E5M2.UNPACK_B R156, R156.H1 ;  /* 0x0000009cff9c723e */ /* 0x000fe200030004ff */
[----:B------:R-:W-:Y:S01]  /*9ff0*/  HADD2.F32 R129, -RZ, R128.H1_H1 ;  /* 0x30000080ff817230 */ /* 0x000fe20000004100 */
[----:B------:R-:W-:Y:S01]  /*a000*/  F2FP.F16.E5M2.UNPACK_B R157, R157.H1 ;  /* 0x0000009dff9d723e */ /* 0x000fe200030004ff */
[C---:B------:R-:W-:Y:S01]  /*a010*/  FMUL R4, R78.reuse, R4 ;  /* 0x000000044e047220 */ /* 0x040fe20000400000 */
[C---:B------:R-:W-:Y:S01]  /*a020*/  FMUL R5, R78.reuse, R5 ;  /* 0x000000054e057220 */ /* 0x040fe20000400000 */
[----:B------:R-:W-:Y:S02]  /*a030*/  HADD2.F32 R3, -RZ, R148.H0_H0 ;  /* 0x20000094ff037230 */ /* 0x000fe40000004100 */
        /* <DEDUP_REMOVED lines=11> */
[----:B------:R-:W-:Y:S02]  /*a0f0*/  HADD2.F32 R130, -RZ, R132.H0_H0 ;  /* 0x20000084ff827230 */ /* 0x000fe40000004100 */
[C---:B------:R-:W-:Y:S01]  /*a100*/  FMUL R6, R78.reuse, R6 ;  /* 0x000000064e067220 */ /* 0x040fe20000400000 */
[----:B------:R-:W-:Y:S02]  /*a110*/  HADD2.F32 R82, -RZ, R148.H1_H1 ;  /* 0x30000094ff527230 */ /* 0x000fe40000004100 */
[C---:B------:R-:W-:Y:S01]  /*a120*/  FMUL R7, R78.reuse, R7 ;  /* 0x000000074e077220 */ /* 0x040fe20000400000 */
[----:B------:R-:W-:Y:S02]  /*a130*/  HADD2.F32 R85, -RZ, R149.H0_H0 ;  /* 0x20000095ff557230 */ /* 0x000fe40000004100 */
[C---:B------:R-:W-:Y:S01]  /*a140*/  FFMA R6, R81.reuse, R3, R6 ;  /* 0x0000000351067223 */ /* 0x040fe20000000006 */
[----:B------:R-:W-:Y:S02]  /*a150*/  HADD2.F32 R133, -RZ, R132.H1_H1 ;  /* 0x30000084ff857230 */ /* 0x000fe40000004100 */
[C---:B------:R-:W-:Y:S01]  /*a160*/  FFMA R7, R81.reuse, R82, R7 ;  /* 0x0000005251077223 */ /* 0x040fe20000000007 */
[C---:B------:R-:W-:Y:S01]  /*a170*/  FFMA R8, R81.reuse, R83, R8 ;  /* 0x0000005351087223 */ /* 0x040fe20000000008 */
[C---:B------:R-:W-:Y:S01]  /*a180*/  FFMA R9, R81.reuse, R84, R9 ;  /* 0x0000005451097223 */ /* 0x040fe20000000009 */
[--C-:B------:R-:W-:Y:S02]  /*a190*/  HADD2.F32 R82, -RZ, R138.reuse.H0_H0 ;  /* 0x2000008aff527230 */ /* 0x100fe40000004100 */
[C---:B------:R-:W-:Y:S01]  /*a1a0*/  FMUL R10, R78.reuse, R10 ;  /* 0x0000000a4e0a7220 */ /* 0x040fe20000400000 */
[----:B------:R-:W-:Y:S02]  /*a1b0*/  HADD2.F32 R83, -RZ, R138.H1_H1 ;  /* 0x3000008aff537230 */ /* 0x000fe40000004100 */
[C---:B------:R-:W-:Y:S01]  /*a1c0*/  FMUL R11, R78.reuse, R11 ;  /* 0x0000000b4e0b7220 */ /* 0x040fe20000400000 */
[----:B------:R-:W-:Y:S02]  /*a1d0*/  HADD2.F32 R89, -RZ, R150.H0_H0 ;  /* 0x20000096ff597230 */ /* 0x000fe40000004100 */
[C---:B------:R-:W-:Y:S01]  /*a1e0*/  FFMA R10, R81.reuse, R85, R10 ;  /* 0x00000055510a7223 */ /* 0x040fe2000000000a */
[--C-:B------:R-:W-:Y:S02]  /*a1f0*/  HADD2.F32 R134, -RZ, R136.reuse.H0_H0 ;  /* 0x20000088ff867230 */ /* 0x100fe40000004100 */
[C---:B------:R-:W-:Y:S01]  /*a200*/  FFMA R11, R81.reuse, R86, R11 ;  /* 0x00000056510b7223 */ /* 0x040fe2000000000b */
[C---:B------:R-:W-:Y:S01]  /*a210*/  FFMA R12, R81.reuse, R87, R12 ;  /* 0x00000057510c7223 */ /* 0x040fe2000000000c */
[----:B------:R-:W-:Y:S01]  /*a220*/  FFMA R13, R81, R88, R13 ;  /* 0x00000058510d7223 */ /* 0x000fe2000000000d */
[----:B------:R-:W-:Y:S01]  /*a230*/  F2FP.SATFINITE.E5M2.F32.PACK_AB_MERGE_C R86, R7, R6, RZ ;  /* 0x000000060756723e */ /* 0x000fe200048060ff */
[C---:B------:R-:W-:Y:S01]  /*a240*/  FMUL R7, R78.reuse, R24 ;  /* 0x000000184e077220 */ /* 0x040fe20000400000 */
[----:B------:R-:W-:Y:S01]  /*a250*/  F2FP.SATFINITE.E5M2.F32.PACK_AB_MERGE_C R138, R11, R10, RZ ;  /* 0x0000000a0b8a723e */ /* 0x000fe200048060ff */
[C---:B------:R-:W-:Y:S01]  /*a260*/  FMUL R10, R78.reuse, R25 ;  /* 0x000000194e0a7220 */ /* 0x040fe20000400000 */
[C---:B------:R-:W-:Y:S01]  /*a270*/  FMUL R25, R78.reuse, R32 ;  /* 0x000000204e197220 */ /* 0x040fe20000400000 */
[----:B------:R-:W-:Y:S02]  /*a280*/  HADD2.F32 R137, -RZ, R136.H1_H1 ;  /* 0x30000088ff897230 */ /* 0x000fe40000004100 */
[C---:B------:R-:W-:Y:S01]  /*a290*/  FMUL R14, R78.reuse, R14 ;  /* 0x0000000e4e0e7220 */ /* 0x040fe20000400000 */
[----:B------:R-:W-:Y:S02]  /*a2a0*/  HADD2.F32 R90, -RZ, R150.H1_H1 ;  /* 0x30000096ff5a7230 */ /* 0x000fe40000004100 */
[C---:B------:R-:W-:Y:S01]  /*a2b0*/  FMUL R15, R78.reuse, R15 ;  /* 0x0000000f4e0f7220 */ /* 0x040fe20000400000 */
[--C-:B------:R-:W-:Y:S02]  /*a2c0*/  HADD2.F32 R93, -RZ, R151.reuse.H0_H0 ;  /* 0x20000097ff5d7230 */ /* 0x100fe40000004100 */
[C---:B------:R-:W-:Y:S01]  /*a2d0*/  FFMA R14, R81.reuse, R89, R14 ;  /* 0x00000059510e7223 */ /* 0x040fe2000000000e */
[----:B------:R-:W-:Y:S02]  /*a2e0*/  HADD2.F32 R94, -RZ, R151.H1_H1 ;  /* 0x30000097ff5e7230 */ /* 0x000fe40000004100 */
[C---:B------:R-:W-:Y:S01]  /*a2f0*/  FFMA R15, R81.reuse, R90, R15 ;  /* 0x0000005a510f7223 */ /* 0x040fe2000000000f */
[C---:B------:R-:W-:Y:S01]  /*a300*/  FFMA R16, R81.reuse, R91, R16 ;  /* 0x0000005b51107223 */ /* 0x040fe20000000010 */
[----:B------:R-:W-:Y:S01]  /*a310*/  FFMA R17, R81, R92, R17 ;  /* 0x0000005c51117223 */ /* 0x000fe20000000011 */
[C---:B------:R-:W-:Y:S01]  /*a320*/  FMUL R18, R78.reuse, R18 ;  /* 0x000000124e127220 */ /* 0x040fe20000400000 */
[C---:B------:R-:W-:Y:S01]  /*a330*/  FMUL R19, R78.reuse, R19 ;  /* 0x000000134e137220 */ /* 0x040fe20000400000 */
[--C-:B------:R-:W-:Y:S01]  /*a340*/  HADD2.F32 R96, -RZ, R152.reuse.H0_H0 ;  /* 0x20000098ff607230 */ /* 0x100fe20000004100 */
[----:B------:R-:W-:Y:S01]  /*a350*/  F2FP.SATFINITE.E5M2.F32.PACK_AB_MERGE_C R14, R15, R14, RZ ;  /* 0x0000000e0f0e723e */ /* 0x000fe200048060ff */
[C---:B------:R-:W-:Y:S01]  /*a360*/  FFMA R18, R81.reuse, R93, R18 ;  /* 0x0000005d51127223 */ /* 0x040fe20000000012 */
[C---:B------:R-:W-:Y:S01]  /*a370*/  FFMA R19, R81.reuse, R94, R19 ;  /* 0x0000005e51137223 */ /* 0x040fe20000000013 */
[C---:B------:R-:W-:Y:S01]  /*a380*/  FFMA R0, R81.reuse, R95, R0 ;  /* 0x0000005f51007223 */ /* 0x040fe20000000000 */
[----:B------:R-:W-:Y:S01]  /*a390*/  FFMA R2, R81, R97, R2 ;  /* 0x0000006151027223 */ /* 0x000fe20000000002 */
[----:B------:R-:W-:Y:S02]  /*a3a0*/  HADD2.F32 R99, -RZ, R152.H1_H1 ;  /* 0x30000098ff637230 */ /* 0x000fe40000004100 */
[C---:B------:R-:W-:Y:S01]  /*a3b0*/  FMUL R3, R78.reuse, R22 ;  /* 0x000000164e037220 */ /* 0x040fe20000400000 */
[----:B------:R-:W-:Y:S01]  /*a3c0*/  F2FP.SATFINITE.E5M2.F32.PACK_AB_MERGE_C R18, R19, R18, RZ ;  /* 0x000000121312723e */ /* 0x000fe200048060ff */
[C---:B------:R-:W-:Y:S01]  /*a3d0*/  FMUL R22, R78.reuse, R29 ;  /* 0x0000001d4e167220 */ /* 0x040fe20000400000 */
[C---:B------:R-:W-:Y:S01]  /*a3e0*/  FMUL R29, R78.reuse, R36 ;  /* 0x000000244e1d7220 */ /* 0x040fe20000400000 */
[C---:B------:R-:W-:Y:S01]  /*a3f0*/  FFMA R3, R81.reuse, R96, R3 ;  /* 0x0000006051037223 */ /* 0x040fe20000000003 */
[C---:B------:R-:W-:Y:S01]  /*a400*/  FMUL R6, R78.reuse, R23 ;  /* 0x000000174e067220 */ /* 0x040fe20000400000 */
[--C-:B------:R-:W-:Y:S02]  /*a410*/  HADD2.F32 R100, -RZ, R153.reuse.H0_H0 ;  /* 0x20000099ff647230 */ /* 0x100fe40000004100 */
[C---:B------:R-:W-:Y:S01]  /*a420*/  FMUL R11, R78.reuse, R26 ;  /* 0x0000001a4e0b7220 */ /* 0x040fe20000400000 */
[----:B------:R-:W-:Y:S02]  /*a430*/  HADD2.F32 R103, -RZ, R153.H1_H1 ;  /* 0x30000099ff677230 */ /* 0x000fe40000004100 */
[C---:B------:R-:W-:Y:S01]  /*a440*/  FFMA R6, R81.reuse, R99, R6 ;  /* 0x0000006351067223 */ /* 0x040fe20000000006 */
[C---:B------:R-:W-:Y:S01]  /*a450*/  FFMA R7, R81.reuse, R98, R7 ;  /* 0x0000006251077223 */ /* 0x040fe20000000007 */
[C---:B------:R-:W-:Y:S01]  /*a460*/  FFMA R10, R81.reuse, R101, R10 ;  /* 0x00000065510a7223 */ /* 0x040fe2000000000a */
[C---:B------:R-:W-:Y:S01]  /*a470*/  FFMA R11, R81.reuse, R100, R11 ;  /* 0x00000064510b7223 */ /* 0x040fe2000000000b */
[----:B------:R-:W-:Y:S01]  /*a480*/  FMUL R26, R78, R33 ;  /* 0x000000214e1a7220 */ /* 0x000fe20000400000 */
[----:B------:R-:W-:Y:S01]  /*a490*/  F2FP.SATFINITE.E5M2.F32.PACK_AB_MERGE_C R3, R6, R3, RZ ;  /* 0x000000030603723e */ /* 0x000fe200048060ff */
[C---:B------:R-:W-:Y:S01]  /*a4a0*/  FMUL R33, R78.reuse, R40 ;  /* 0x000000284e217220 */ /* 0x040fe20000400000 */
        /* <DEDUP_REMOVED lines=8> */
[C---:B------:R-:W-:Y:S01]  /*a530*/  FMUL R30, R78.reuse, R37 ;  /* 0x000000254e1e7220 */ /* 0x040fe20000400000 */
[C---:B------:R-:W-:Y:S01]  /*a540*/  FMUL R37, R78.reuse, R44 ;  /* 0x0000002c4e257220 */ /* 0x040fe20000400000 */
[C---:B------:R-:W-:Y:S01]  /*a550*/  FMUL R24, R78.reuse, R31 ;  /* 0x0000001f4e187220 */ /* 0x040fe20000400000 */
[----:B------:R-:W-:Y:S01]  /*a560*/  F2FP.F16.E5M2.UNPACK_B R158, R158.H1 ;  /* 0x0000009eff9e723e */ /* 0x000fe200030004ff */
[--C-:B------:R-:W-:Y:S02]  /*a570*/  HADD2.F32 R108, -RZ, R155.reuse.H0_H0 ;  /* 0x2000009bff6c7230 */ /* 0x100fe40000004100 */
[----:B------:R-:W-:Y:S01]  /*a580*/  FMUL R27, R78, R34 ;  /* 0x000000224e1b7220 */ /* 0x000fe20000400000 */
[----:B------:R-:W-:Y:S02]  /*a590*/  HADD2.F32 R111, -RZ, R155.H1_H1 ;  /* 0x3000009bff6f7230 */ /* 0x000fe40000004100 */
[C---:B------:R-:W-:Y:S01]  /*a5a0*/  FFMA R24, R81.reuse, R107, R24 ;  /* 0x0000006b51187223 */ /* 0x040fe20000000018 */
[----:B------:R-:W-:Y:S01]  /*a5b0*/  F2FP.F16.E5M2.UNPACK_B R159, R159.H1 ;  /* 0x0000009fff9f723e */ /* 0x000fe200030004ff */
[C---:B------:R-:W-:Y:S01]  /*a5c0*/  FFMA R25, R81.reuse, R106, R25 ;  /* 0x0000006a51197223 */ /* 0x040fe20000000019 */
[C---:B------:R-:W-:Y:S01]  /*a5d0*/  FFMA R26, R81.reuse, R109, R26 ;  /* 0x0000006d511a7223 */ /* 0x040fe2000000001a */
[----:B------:R-:W-:Y:S01]  /*a5e0*/  F2FP.F16.E5M2.UNPACK_B R160, R160.H1 ;  /* 0x000000a0ffa0723e */ /* 0x000fe200030004ff */
[C---:B------:R-:W-:Y:S01]  /*a5f0*/  FFMA R27, R81.reuse, R108, R27 ;  /* 0x0000006c511b7223 */ /* 0x040fe2000000001b */
[----:B------:R-:W-:Y:S01]  /*a600*/  F2FP.SATFINITE.E5M2.F32.PACK_AB_MERGE_C R6, R24, R23, RZ ;  /* 0x000000171806723e */ /* 0x000fe200048060ff */
[C---:B------:R-:W-:Y:S01]  /*a610*/  FMUL R34, R78.reuse, R41 ;  /* 0x000000294e227220 */ /* 0x040fe20000400000 */
[C---:B------:R-:W-:Y:S01]  /*a620*/  FMUL R41, R78.reuse, R48 ;  /* 0x000000304e297220 */ /* 0x040fe20000400000 */
[----:B------:R-:W-:Y:S01]  /*a630*/  FMUL R28, R78, R35 ;  /* 0x000000234e1c7220 */ /* 0x000fe20000400000 */
[----:B------:R-:W-:Y:S01]  /*a640*/  F2FP.F16.E5M2.UNPACK_B R161, R161.H1 ;  /* 0x000000a1ffa1723e */ /* 0x000fe200030004ff */
[--C-:B------:R-:W-:Y:S01]  /*a650*/  HADD2.F32 R112, -RZ, R156.reuse.H0_H0 ;  /* 0x2000009cff707230 */ /* 0x100fe20000004100 */
[----:B------:R-:W-:Y:S01]  /*a660*/  F2FP.SATFINITE.E5M2.F32.PACK_AB_MERGE_C R6, R22, R21, R6 ;  /* 0x000000151606723e */ /* 0x000fe20004806006 */
[C---:B------:R-:W-:Y:S01]  /*a670*/  FFMA R28, R81.reuse, R111, R28 ;  /* 0x0000006f511c7223 */ /* 0x040fe2000000001c */
[C---:B------:R-:W-:Y:S01]  /*a680*/  FFMA R29, R81.reuse, R110, R29 ;  /* 0x0000006e511d7223 */ /* 0x040fe2000000001d */
[C---:B------:R-:W-:Y:S01]  /*a690*/  FFMA R30, R81.reuse, R113, R30 ;  /* 0x00000071511e7223 */ /* 0x040fe2000000001e */
[----:B------:R-:W-:Y:S02]  /*a6a0*/  HADD2.F32 R115, -RZ, R156.H1_H1 ;  /* 0x3000009cff737230 */ /* 0x000fe40000004100 */
[C---:B------:R-:W-:Y:S01]  /*a6b0*/  FMUL R31, R78.reuse, R38 ;  /* 0x000000264e1f7220 */ /* 0x040fe20000400000 */
[----:B------:R-:W-:Y:S01]  /*a6c0*/  F2FP.F16.E5M2.UNPACK_B R162, R162.H1 ;  /* 0x000000a2ffa2723e */ /* 0x000fe200030004ff */
[C---:B------:R-:W-:Y:S01]  /*a6d0*/  FMUL R38, R78.reuse, R45 ;  /* 0x0000002d4e267220 */ /* 0x040fe20000400000 */
[C---:B------:R-:W-:Y:S01]  /*a6e0*/  FMUL R45, R78.reuse, R52 ;  /* 0x000000344e2d7220 */ /* 0x040fe20000400000 */
[----:B------:R-:W-:Y:S01]  /*a6f0*/  F2FP.F16.E5M2.UNPACK_B R163, R163.H1 ;  /* 0x000000a3ffa3723e */ /* 0x000fe200030004ff */
[----:B------:R-:W-:Y:S01]  /*a700*/  FFMA R31, R81, R112, R31 ;  /* 0x00000070511f7223 */ /* 0x000fe2000000001f */
[----:B------:R-:W-:Y:S01]  /*a710*/  FMUL R52, R78, R59 ;  /* 0x0000003b4e347220 */ /* 0x000fe20000400000 */
[----:B------:R-:W-:Y:S01]  /*a720*/  IADD3 R76, PT, PT, R76, 0x1, RZ ;  /* 0x000000014c4c7810 */ /* 0x000fe20007ffe0ff */
[C---:B------:R-:W-:Y:S01]  /*a730*/  FMUL R59, R78.reuse, R66 ;  /* 0x000000424e3b7220 */ /* 0x040fe20000400000 */
[----:B------:R-:W-:Y:S01]  /*a740*/  F2FP.SATFINITE.E5M2.F32.PACK_AB_MERGE_C R66, R13, R12, R14 ;  /* 0x0000000c0d42723e */ /* 0x000fe2000480600e */
[C---:B------:R-:W-:Y:S01]  /*a750*/  FMUL R32, R78.reuse, R39 ;  /* 0x000000274e207220 */ /* 0x040fe20000400000 */
[--C-:B------:R-:W-:Y:S02]  /*a760*/  HADD2.F32 R116, -RZ, R157.reuse.H0_H0 ;  /* 0x2000009dff747230 */ /* 0x100fe40000004100 */
[C---:B------:R-:W-:Y:S01]  /*a770*/  FMUL R35, R78.reuse, R42 ;  /* 0x0000002a4e237220 */ /* 0x040fe20000400000 */
[----:B------:R-:W-:Y:S02]  /*a780*/  HADD2.F32 R119, -RZ, R157.H1_H1 ;  /* 0x3000009dff777230 */ /* 0x000fe40000004100 */
[C---:B------:R-:W-:Y:S01]  /*a790*/  FFMA R32, R81.reuse, R115, R32 ;  /* 0x0000007351207223 */ /* 0x040fe20000000020 */
[----:B------:R-:W-:Y:S01]  /*a7a0*/  FMUL R36, R78, R43 ;  /* 0x0000002b4e247220 */ /* 0x000fe20000400000 */
[C---:B------:R-:W-:Y:S01]  /*a7b0*/  FFMA R33, R81.reuse, R114, R33 ;  /* 0x0000007251217223 */ /* 0x040fe20000000021 */
[C---:B------:R-:W-:Y:S01]  /*a7c0*/  FFMA R34, R81.reuse, R117, R34 ;  /* 0x0000007551227223 */ /* 0x040fe20000000022 */
[--C-:B------:R-:W-:Y:S01]  /*a7d0*/  HADD2.F32 R120, -RZ, R158.reuse.H0_H0 ;  /* 0x2000009eff787230 */ /* 0x100fe20000004100 */
[----:B------:R-:W-:Y:S01]  /*a7e0*/  F2FP.SATFINITE.E5M2.F32.PACK_AB_MERGE_C R32, R32, R31, RZ ;  /* 0x0000001f2020723e */ /* 0x000fe200048060ff */
[C---:B------:R-:W-:Y:S01]  /*a7f0*/  FFMA R35, R81.reuse, R116, R35 ;  /* 0x0000007451237223 */ /* 0x040fe20000000023 */
[----:B------:R-:W-:Y:S02]  /*a800*/  HADD2.F32 R123, -RZ, R158.H1_H1 ;  /* 0x3000009eff7b7230 */ /* 0x000fe40000004100 */
[----:B------:R-:W-:Y:S01]  /*a810*/  FMUL R39, R78, R46 ;  /* 0x0000002e4e277220 */ /* 0x000fe20000400000 */
[----:B------:R-:W-:Y:S01]  /*a820*/  F2FP.SATFINITE.E5M2.F32.PACK_AB_MERGE_C R32, R30, R29, R32 ;  /* 0x0000001d1e20723e */ /* 0x000fe20004806020 */
[C---:B------:R-:W-:Y:S01]  /*a830*/  FFMA R36, R81.reuse, R119, R36 ;  /* 0x0000007751247223 */ /* 0x040fe20000000024 */
[C---:B------:R-:W-:Y:S01]  /*a840*/  FMUL R40, R78.reuse, R47 ;  /* 0x0000002f4e287220 */ /* 0x040fe20000400000 */
[C---:B------:R-:W-:Y:S01]  /*a850*/  FFMA R37, R81.reuse, R118, R37 ;  /* 0x0000007651257223 */ /* 0x040fe20000000025 */
[C---:B------:R-:W-:Y:S01]  /*a860*/  FFMA R38, R81.reuse, R121, R38 ;  /* 0x0000007951267223 */ /* 0x040fe20000000026 */
[C---:B------:R-:W-:Y:S01]  /*a870*/  FMUL R42, R78.reuse, R49 ;  /* 0x000000314e2a7220 */ /* 0x040fe20000400000 */
        /* <DEDUP_REMOVED lines=8> */
[C---:B------:R-:W-:Y:S01]  /*a900*/  FMUL R57, R78.reuse, R64 ;  /* 0x000000404e397220 */ /* 0x040fe20000400000 */
[----:B------:R-:W-:Y:S01]  /*a910*/  FFMA R42, R81, R125, R42 ;  /* 0x0000007d512a7223 */ /* 0x000fe2000000002a */
[C---:B------:R-:W-:Y:S01]  /*a920*/  FMUL R46, R78.reuse, R53 ;  /* 0x000000354e2e7220 */ /* 0x040fe20000400000 */
[--C-:B------:R-:W-:Y:S01]  /*a930*/  HADD2.F32 R128, -RZ, R160.reuse.H0_H0 ;  /* 0x200000a0ff807230 */ /* 0x100fe20000004100 */
[----:B------:R-:W-:Y:S01]  /*a940*/  F2FP.SATFINITE.E5M2.F32.PACK_AB_MERGE_C R64, R5, R4, R86 ;  /* 0x000000040540723e */ /* 0x000fe20004806056 */
[C---:B------:R-:W-:Y:S01]  /*a950*/  FMUL R51, R78.reuse, R58 ;  /* 0x0000003a4e337220 */ /* 0x040fe20000400000 */
[C---:B------:R-:W-:Y:S01]  /*a960*/  FMUL R53, R78.reuse, R60 ;  /* 0x0000003c4e357220 */ /* 0x040fe20000400000 */
[C---:B------:R-:W-:Y:S01]  /*a970*/  FFMA R43, R81.reuse, R124, R43 ;  /* 0x0000007c512b7223 */ /* 0x040fe2000000002b */
[----:B------:R-:W-:Y:S02]  /*a980*/  HADD2.F32 R131, -RZ, R160.H1_H1 ;  /* 0x300000a0ff837230 */ /* 0x000fe40000004100 */
[C---:B------:R-:W-:Y:S01]  /*a990*/  FMUL R47, R78.reuse, R54 ;  /* 0x000000364e2f7220 */ /* 0x040fe20000400000 */
[C---:B------:R-:W-:Y:S01]  /*a9a0*/  FMUL R58, R78.reuse, R65 ;  /* 0x000000414e3a7220 */ /* 0x040fe20000400000 */
[----:B------:R-:W-:Y:S01]  /*a9b0*/  FMUL R60, R78, R67 ;  /* 0x000000434e3c7220 */ /* 0x000fe20000400000 */
[----:B------:R-:W-:Y:S01]  /*a9c0*/  F2FP.SATFINITE.E5M2.F32.PACK_AB_MERGE_C R5, R20, R11, RZ ;  /* 0x0000000b1405723e */ /* 0x000fe200048060ff */
[----:B------:R-:W-:Y:S01]  /*a9d0*/  FFMA R44, R81, R127, R44 ;  /* 0x0000007f512c7223 */ /* 0x000fe2000000002c */
[C---:B------:R-:W-:Y:S01]  /*a9e0*/  FMUL R48, R78.reuse, R55 ;  /* 0x000000374e307220 */ /* 0x040fe20000400000 */
[----:B------:R-:W-:Y:S01]  /*a9f0*/  F2FP.SATFINITE.E5M2.F32.PACK_AB_MERGE_C R65, R9, R8, R138 ;  /* 0x000000080941723e */ /* 0x000fe2000480608a */
[----:B------:R-:W-:Y:S01]  /*aa00*/  FFMA R45, R81, R126, R45 ;  /* 0x0000007e512d7223 */ /* 0x000fe2000000002d */
[----:B------:R-:W-:Y:S01]  /*aa10*/  F2FP.SATFINITE.E5M2.F32.PACK_AB_MERGE_C R67, R17, R16, R18 ;  /* 0x000000101143723e */ /* 0x000fe20004806012 */
[----:B------:R-:W-:Y:S01]  /*aa20*/  FMUL R49, R78, R56 ;  /* 0x000000384e317220 */ /* 0x000fe20000400000 */
[C---:B------:R-:W-:Y:S01]  /*aa30*/  FFMA R46, R81.reuse, R129, R46 ;  /* 0x00000081512e7223 */ /* 0x040fe2000000002e */
[--C-:B------:R-:W-:Y:S02]  /*aa40*/  HADD2.F32 R132, -RZ, R161.reuse.H0_H0 ;  /* 0x200000a1ff847230 */ /* 0x100fe40000004100 */
[C---:B------:R-:W-:Y:S01]  /*aa50*/  FFMA R47, R81.reuse, R128, R47 ;  /* 0x00000080512f7223 */ /* 0x040fe2000000002f */
[----:B------:R1:W-:Y:S01]  /*aa60*/  STS.128 [R172+UR49+0xa200], R64 ;  /* 0x00a20040ac007988 */ /* 0x0003e20008000c31 */
[----:B------:R-:W-:Y:S01]  /*aa70*/  HADD2.F32 R135, -RZ, R161.H1_H1 ;  /* 0x300000a1ff877230 */ /* 0x000fe20000004100 */
[----:B------:R-:W-:Y:S01]  /*aa80*/  F2FP.SATFINITE.E5M2.F32.PACK_AB_MERGE_C R5, R10, R7, R5 ;  /* 0x000000070a05723e */ /* 0x000fe20004806005 */
[C---:B------:R-:W-:Y:S01]  /*aa90*/  FFMA R48, R81.reuse, R131, R48 ;  /* 0x0000008351307223 */ /* 0x040fe20000000030 */
[----:B------:R-:W-:Y:S01]  /*aaa0*/  F2FP.SATFINITE.E5M2.F32.PACK_AB_MERGE_C R7, R28, R27, RZ ;  /* 0x0000001b1c07723e */ /* 0x000fe200048060ff */
        /* <DEDUP_REMOVED lines=8> */
[----:B------:R-:W-:Y:S01]  /*ab30*/  FMUL R56, R78, R63 ;  /* 0x0000003f4e387220 */ /* 0x000fe20000400000 */
[----:B------:R-:W-:Y:S01]  /*ab40*/  F2FP.SATFINITE.E5M2.F32.PACK_AB_MERGE_C R4, R2, R0, R3 ;  /* 0x000000000204723e */ /* 0x000fe20004806003 */
[C---:B------:R-:W-:Y:S01]  /*ab50*/  FFMA R53, R81.reuse, R134, R53 ;  /* 0x0000008651357223 */ /* 0x040fe20000000035 */
[----:B------:R-:W-:Y:S01]  /*ab60*/  F2FP.SATFINITE.E5M2.F32.PACK_AB_MERGE_C R7, R26, R25, R7 ;  /* 0x000000191a07723e */ /* 0x000fe20004806007 */
[C---:B------:R-:W-:Y:S01]  /*ab70*/  FFMA R54, R81.reuse, R137, R54 ;  /* 0x0000008951367223 */ /* 0x040fe20000000036 */
[--C-:B------:R-:W-:Y:S02]  /*ab80*/  HADD2.F32 R84, -RZ, R163.reuse.H0_H0 ;  /* 0x200000a3ff547230 */ /* 0x100fe40000004100 */
[C---:B------:R-:W-:Y:S01]  /*ab90*/  FFMA R55, R81.reuse, R136, R55 ;  /* 0x0000008851377223 */ /* 0x040fe20000000037 */
[----:B------:R-:W-:Y:S01]  /*aba0*/  HADD2.F32 R85, -RZ, R163.H1_H1 ;  /* 0x300000a3ff557230 */ /* 0x000fe20000004100 */
[----:B------:R1:W-:Y:S01]  /*abb0*/  STS.128 [R192+0xa010], R4 ;  /* 0x00a01004c0007388 */ /* 0x0003e20000000c00 */
[----:B------:R-:W-:Y:S01]  /*abc0*/  F2FP.SATFINITE.E5M2.F32.PACK_AB_MERGE_C R35, R36, R35, RZ ;  /* 0x000000232423723e */ /* 0x000fe200048060ff */
[C---:B------:R-:W-:Y:S01]  /*abd0*/  FFMA R56, R81.reuse, R139, R56 ;  /* 0x0000008b51387223 */ /* 0x040fe20000000038 */
[----:B------:R-:W-:Y:S01]  /*abe0*/  F2FP.SATFINITE.E5M2.F32.PACK_AB_MERGE_C R39, R40, R39, RZ ;  /* 0x000000272827723e */ /* 0x000fe200048060ff */
[C---:B------:R-:W-:Y:S01]  /*abf0*/  FFMA R57, R81.reuse, R82, R57 ;  /* 0x0000005251397223 */ /* 0x040fe20000000039 */
[----:B------:R-:W-:Y:S01]  /*ac00*/  F2FP.SATFINITE.E5M2.F32.PACK_AB_MERGE_C R43, R44, R43, RZ ;  /* 0x0000002b2c2b723e */ /* 0x000fe200048060ff */
[C---:B------:R-:W-:Y:S01]  /*ac10*/  FFMA R58, R81.reuse, R83, R58 ;  /* 0x00000053513a7223 */ /* 0x040fe2000000003a */
[C---:B------:R-:W-:Y:S01]  /*ac20*/  FFMA R59, R81.reuse, R84, R59 ;  /* 0x00000054513b7223 */ /* 0x040fe2000000003b */
[----:B------:R-:W-:Y:S01]  /*ac30*/  F2FP.SATFINITE.E5M2.F32.PACK_AB_MERGE_C R33, R34, R33, R35 ;  /* 0x000000212221723e */ /* 0x000fe20004806023 */
        /* <DEDUP_REMOVED lines=11> */
[----:B------:R-:W-:Y:S05]  /*acf0*/  F2FP.SATFINITE.E5M2.F32.PACK_AB_MERGE_C R51, R58, R57, R59 ;  /* 0x000000393a33723e */ /* 0x000fea000480603b */
        /* <DEDUP_REMOVED lines=18> */
.L_x_123:
[----:B------:R-:W-:Y:S05]  /*ae20*/  BSYNC.RECONVERGENT B0 ;  /* 0x0000000000007941 */ /* 0x000fea0003800200 */
.L_x_122:
[----:B------:R-:W-:Y:S01]  /*ae30*/  BAR.SYNC.DEFER_BLOCKING 0x1, 0x80 ;  /* 0x0042000000007b1d */ /* 0x000fe20000010000 */
[----:B------:R-:W-:Y:S01]  /*ae40*/  ISETP.NE.AND P2, PT, R190, RZ, PT ;  /* 0x000000ffbe00720c */ /* 0x000fe20003f45270 */
[----:B------:R-:W-:Y:S01]  /*ae50*/  IMAD.IADD R20, R75, 0x1, R147 ;  /* 0x000000014b147824 */ /* 0x000fe200078e0293 */
[----:B------:R-:W-:Y:S01]  /*ae60*/  ISETP.NE.AND P0, PT, R191, 0x2, PT ;  /* 0x00000002bf00780c */ /* 0x000fe20003f05270 */
[----:B------:R-:W-:Y:S01]  /*ae70*/  IMAD.IADD R21, R77, 0x1, R170 ;  /* 0x000000014d157824 */ /* 0x000fe200078e02aa */
[----:B------:R-:W-:Y:S02]  /*ae80*/  ISETP.NE.AND P1, PT, R76, 0x2, PT ;  /* 0x000000024c00780c */ /* 0x000fe40003f25270 */
[----:B------:R-:W-:Y:S02]  /*ae90*/  SEL R3, RZ, 0x1, P0 ;  /* 0x00000001ff037807 */ /* 0x000fe40000000000 */
[----:B------:R-:W-:Y:S02]  /*aea0*/  SEL R0, RZ, 0x1, P1 ;  /* 0x00000001ff007807 */ /* 0x000fe40000800000 */
[----:B------:R-:W-:Y:S02]  /*aeb0*/  LOP3.LUT R182, R182, R3, RZ, 0x3c, !PT ;  /* 0x00000003b6b67212 */ /* 0x000fe400078e3cff */
[----:B------:R-:W-:Y:S02]  /*aec0*/  LOP3.LUT R183, R183, R0, RZ, 0x3c, !PT ;  /* 0x00000000b7b77212 */ /* 0x000fe400078e3cff */
[----:B------:R-:W-:Y:S02]  /*aed0*/  @P2 R2UR UR36, R179 ;  /* 0x00000000b32422ca */ /* 0x000fe400000e0000 */
[----:B------:R-:W-:Y:S02]  /*aee0*/  SEL R191, R191, RZ, P0 ;  /* 0x000000ffbfbf7207 */ /* 0x000fe40000000000 */
[----:B------:R-:W-:Y:S01]  /*aef0*/  SEL R76, R76, RZ, P1 ;  /* 0x000000ff4c4c7207 */ /* 0x000fe20000800000 */
[----:B------:R-:W-:Y:S10]  /*af00*/  @P2 BRA `(.L_x_124) ;  /* 0xffffff9800d82947 */ /* 0x000ff4000383ffff */
[----:B------:R-:W-:Y:S05]  /*af10*/  EXIT ;  /* 0x000000000000794d */ /* 0x000fea0003800000 */
.L_x_19:
[----:B--2---:R2:W1:Y:S02]  /*af20*/  SYNCS.PHASECHK.TRANS64.TRYWAIT P0, [R3+URZ+0xd0], R2 ;  /* 0x0000d002030075a7 */ /* 0x00446400080011ff */
[----:B-1----:R-:W-:Y:S05]  /*af30*/  @!P0 NANOSLEEP.SYNCS 0x989680 ;  /* 0x009896800000895d */ /* 0x002fea0003900000 */
[----:B------:R-:W1:Y:S02]  /*af40*/  @!P0 SYNCS.PHASECHK.TRANS64 P0, [R3+URZ+0xd0], R2 ;  /* 0x0000d002030085a7 */ /* 0x000e6400080010ff */
[----:B-1----:R-:W-:Y:S05]  /*af50*/  @!P0 BRA `(.L_x_19) ;  /* 0xfffffffc00f08947 */ /* 0x002fea000383ffff */
[----:B------:R-:W-:Y:S05]  /*af60*/  BRA `(.L_x_125) ;  /* 0xffffff6400847947 */ /* 0x000fea000383ffff */
.L_x_22:
[----:B-1----:R-:W-:-:S07]  /*af70*/  MOV R2, UR33 ;  /* 0x0000002100027c02 */ /* 0x002fce0008000f00 */
.L_x_126:
[----:B-1----:R1:W2:Y:S02]  /*af80*/  SYNCS.PHASECHK.TRANS64.TRYWAIT P0, [R2+URZ+0x18], R5 ;  /* 0x00001805020075a7 */ /* 0x0022a400080011ff */
[----:B--2---:R-:W-:Y:S05]  /*af90*/  @!P0 NANOSLEEP.SYNCS 0x989680 ;  /* 0x009896800000895d */ /* 0x004fea0003900000 */
[----:B------:R-:W2:Y:S02]  /*afa0*/  @!P0 SYNCS.PHASECHK.TRANS64 P0, [R2+URZ+0x18], R5 ;  /* 0x00001805020085a7 */ /* 0x000ea400080010ff */
[----:B--2---:R-:W-:Y:S05]  /*afb0*/  @!P0 BRA `(.L_x_126) ;  /* 0xfffffffc00f08947 */ /* 0x004fea000383ffff */
[----:B------:R-:W-:Y:S05]  /*afc0*/  BRA `(.L_x_21) ;  /* 0xffffff6400d47947 */ /* 0x000fea000383ffff */
.L_x_28:
[----:B-1----:R-:W-:-:S07]  /*afd0*/  MOV R2, UR17 ;  /* 0x0000001100027c02 */ /* 0x002fce0008000f00 */
.L_x_127:
[----:B-1----:R1:W2:Y:S02]  /*afe0*/  SYNCS.PHASECHK.TRANS64.TRYWAIT P0, [R2+URZ+0x18], R5 ;  /* 0x00001805020075a7 */ /* 0x0022a400080011ff */
[----:B--2---:R-:W-:Y:S05]  /*aff0*/  @!P0 NANOSLEEP.SYNCS 0x989680 ;  /* 0x009896800000895d */ /* 0x004fea0003900000 */
[----:B------:R-:W2:Y:S02]  /*b000*/  @!P0 SYNCS.PHASECHK.TRANS64 P0, [R2+URZ+0x18], R5 ;  /* 0x00001805020085a7 */ /* 0x000ea400080010ff */
[----:B--2---:R-:W-:Y:S05]  /*b010*/  @!P0 BRA `(.L_x_127) ;  /* 0xfffffffc00f08947 */ /* 0x004fea000383ffff */
[----:B------:R-:W-:Y:S05]  /*b020*/  BRA `(.L_x_27) ;  /* 0xffffff68007c7947 */ /* 0x000fea000383ffff */
.L_x_32:
[----:B-1----:R1:W2:Y:S02]  /*b030*/  SYNCS.PHASECHK.TRANS64.TRYWAIT P0, [R2+URZ+0x80], R3 ;  /* 0x00008003020075a7 */ /* 0x0022a400080011ff */
[----:B--2---:R-:W-:Y:S05]  /*b040*/  @!P0 NANOSLEEP.SYNCS 0x989680 ;  /* 0x009896800000895d */ /* 0x004fea0003900000 */
[----:B------:R-:W2:Y:S02]  /*b050*/  @!P0 SYNCS.PHASECHK.TRANS64 P0, [R2+URZ+0x80], R3 ;  /* 0x00008003020085a7 */ /* 0x000ea400080010ff */
[----:B--2---:R-:W-:Y:S05]  /*b060*/  @!P0 BRA `(.L_x_32) ;  /* 0xfffffffc00f08947 */ /* 0x004fea000383ffff */
[----:B------:R-:W-:Y:S05]  /*b070*/  BRA `(.L_x_128) ;  /* 0xffffff6c000c7947 */ /* 0x000fea000383ffff */
.L_x_36:
[----:B----4-:R-:W-:-:S07]  /*b080*/  MOV R0, UR5 ;  /* 0x0000000500007c02 */ /* 0x010fce0008000f00 */
.L_x_129:
[----:B-1----:R1:W2:Y:S02]  /*b090*/  SYNCS.PHASECHK.TRANS64.TRYWAIT P0, [R0+URZ], R3 ;  /* 0x00000003000075a7 */ /* 0x0022a400080011ff */
[----:B--2---:R-:W-:Y:S05]  /*b0a0*/  @!P0 NANOSLEEP.SYNCS 0x989680 ;  /* 0x009896800000895d */ /* 0x004fea0003900000 */
[----:B------:R-:W2:Y:S02]  /*b0b0*/  @!P0 SYNCS.PHASECHK.TRANS64 P0, [R0+URZ], R3 ;  /* 0x00000003000085a7 */ /* 0x000ea400080010ff */
[----:B--2---:R-:W-:Y:S05]  /*b0c0*/  @!P0 BRA `(.L_x_129) ;  /* 0xfffffffc00f08947 */ /* 0x004fea000383ffff */
[----:B------:R-:W-:Y:S05]  /*b0d0*/  BRA `(.L_x_130) ;  /* 0xffffff70007c7947 */ /* 0x000fea000383ffff */
.L_x_37:
[----:B----4-:R-:W-:-:S07]  /*b0e0*/  MOV R0, UR5 ;  /* 0x0000000500007c02 */ /* 0x010fce0008000f00 */
.L_x_131:
[----:B-1----:R1:W2:Y:S02]  /*b0f0*/  SYNCS.PHASECHK.TRANS64.TRYWAIT P0, [R0+URZ], R3 ;  /* 0x00000003000075a7 */ /* 0x0022a400080011ff */
[----:B--2---:R-:W-:Y:S05]  /*b100*/  @!P0 NANOSLEEP.SYNCS 0x989680 ;  /* 0x009896800000895d */ /* 0x004fea0003900000 */
[----:B------:R-:W2:Y:S02]  /*b110*/  @!P0 SYNCS.PHASECHK.TRANS64 P0, [R0+URZ], R3 ;  /* 0x00000003000085a7 */ /* 0x000ea400080010ff */
[----:B--2---:R-:W-:Y:S05]  /*b120*/  @!P0 BRA `(.L_x_131) ;  /* 0xfffffffc00f08947 */ /* 0x004fea000383ffff */
[----:B------:R-:W-:Y:S05]  /*b130*/  BRA `(.L_x_132) ;  /* 0xffffff7000887947 */ /* 0x000fea000383ffff */
.L_x_40:
[----:B-1----:R1:W2:Y:S02]  /*b140*/  SYNCS.PHASECHK.TRANS64.TRYWAIT P0, [R0+URZ+0xc0], R5 ;  /* 0x0000c005000075a7 */ /* 0x0022a400080011ff */
[----:B--2---:R-:W-:Y:S05]  /*b150*/  @!P0 NANOSLEEP.SYNCS 0x989680 ;  /* 0x009896800000895d */ /* 0x004fea0003900000 */
[----:B------:R-:W2:Y:S02]  /*b160*/  @!P0 SYNCS.PHASECHK.TRANS64 P0, [R0+URZ+0xc0], R5 ;  /* 0x0000c005000085a7 */ /* 0x000ea400080010ff */
[----:B--2---:R-:W-:Y:S05]  /*b170*/  @!P0 BRA `(.L_x_40) ;  /* 0xfffffffc00f08947 */ /* 0x004fea000383ffff */
[----:B------:R-:W-:Y:S05]  /*b180*/  BRA `(.L_x_133) ;  /* 0xffffff7000e47947 */ /* 0x000fea000383ffff */
.L_x_41:
[----:B------:R-:W-:-:S07]  /*b190*/  MOV R0, UR5 ;  /* 0x0000000500007c02 */ /* 0x000fce0008000f00 */
.L_x_134:
[----:B-1----:R1:W2:Y:S02]  /*b1a0*/  SYNCS.PHASECHK.TRANS64.TRYWAIT P0, [R0+URZ+0x90], R5 ;  /* 0x00009005000075a7 */ /* 0x0022a400080011ff */
[----:B--2---:R-:W-:Y:S05]  /*b1b0*/  @!P0 NANOSLEEP.SYNCS 0x989680 ;  /* 0x009896800000895d */ /* 0x004fea0003900000 */
[----:B------:R-:W2:Y:S02]  /*b1c0*/  @!P0 SYNCS.PHASECHK.TRANS64 P0, [R0+URZ+0x90], R5 ;  /* 0x00009005000085a7 */ /* 0x000ea400080010ff */
[----:B--2---:R-:W-:Y:S05]  /*b1d0*/  @!P0 BRA `(.L_x_134) ;  /* 0xfffffffc00f08947 */ /* 0x004fea000383ffff */
[----:B------:R-:W-:Y:S05]  /*b1e0*/  BRA `(.L_x_135) ;  /* 0xffffff7000f47947 */ /* 0x000fea000383ffff */
.L_x_42:
[----:B-1----:R1:W2:Y:S02]  /*b1f0*/  SYNCS.PHASECHK.TRANS64.TRYWAIT P1, [R0+URZ+0x80], R5 ;  /* 0x00008005000075a7 */ /* 0x0022a400080211ff */
[----:B--2---:R-:W-:Y:S05]  /*b200*/  @!P1 NANOSLEEP.SYNCS 0x989680 ;  /* 0x009896800000995d */ /* 0x004fea0003900000 */
[----:B------:R-:W2:Y:S02]  /*b210*/  @!P1 SYNCS.PHASECHK.TRANS64 P1, [R0+URZ+0x80], R5 ;  /* 0x00008005000095a7 */ /* 0x000ea400080210ff */
[----:B--2---:R-:W-:Y:S05]  /*b220*/  @!P1 BRA `(.L_x_42) ;  /* 0xfffffffc00f09947 */ /* 0x004fea000383ffff */
[----:B------:R-:W-:Y:S05]  /*b230*/  BRA `(.L_x_136) ;  /* 0xffffff7400247947 */ /* 0x000fea000383ffff */
.L_x_45:
[----:B------:R-:W-:-:S07]  /*b240*/  MOV R0, UR5 ;  /* 0x0000000500007c02 */ /* 0x000fce0008000f00 */
.L_x_137:
[----:B-1----:R1:W2:Y:S02]  /*b250*/  SYNCS.PHASECHK.TRANS64.TRYWAIT P0, [R0+URZ+0x90], R3 ;  /* 0x00009003000075a7 */ /* 0x0022a400080011ff */
[----:B--2---:R-:W-:Y:S05]  /*b260*/  @!P0 NANOSLEEP.SYNCS 0x989680 ;  /* 0x009896800000895d */ /* 0x004fea0003900000 */
[----:B------:R-:W2:Y:S02]  /*b270*/  @!P0 SYNCS.PHASECHK.TRANS64 P0, [R0+URZ+0x90], R3 ;  /* 0x00009003000085a7 */ /* 0x000ea400080010ff */
[----:B--2---:R-:W-:Y:S05]  /*b280*/  @!P0 BRA `(.L_x_137) ;  /* 0xfffffffc00f08947 */ /* 0x004fea000383ffff */
[----:B------:R-:W-:Y:S05]  /*b290*/  BRA `(.L_x_44) ;  /* 0xffffff7400787947 */ /* 0x000fea000383ffff */
.L_x_52:
[----:B-1----:R1:W2:Y:S02]  /*b2a0*/  SYNCS.PHASECHK.TRANS64.TRYWAIT P1, [R0+URZ+0x80], R5 ;  /* 0x00008005000075a7 */ /* 0x0022a400080211ff */
[----:B--2---:R-:W-:Y:S05]  /*b2b0*/  @!P1 NANOSLEEP.SYNCS 0x989680 ;  /* 0x009896800000995d */ /* 0x004fea0003900000 */
[----:B------:R-:W2:Y:S02]  /*b2c0*/  @!P1 SYNCS.PHASECHK.TRANS64 P1, [R0+URZ+0x80], R5 ;  /* 0x00008005000095a7 */ /* 0x000ea400080210ff */
[----:B--2---:R-:W-:Y:S05]  /*b2d0*/  @!P1 BRA `(.L_x_52) ;  /* 0xfffffffc00f09947 */ /* 0x004fea000383ffff */
[----:B------:R-:W-:Y:S05]  /*b2e0*/  BRA `(.L_x_138) ;  /* 0xffffff7800e87947 */ /* 0x000fea000383ffff */
.L_x_53:
[----:B------:R-:W-:-:S07]  /*b2f0*/  MOV R3, UR7 ;  /* 0x0000000700037c02 */ /* 0x000fce0008000f00 */
.L_x_139:
[----:B-1----:R1:W2:Y:S02]  /*b300*/  SYNCS.PHASECHK.TRANS64.TRYWAIT P0, [R3+URZ+0xb0], R0 ;  /* 0x0000b000030075a7 */ /* 0x0022a400080011ff */
[----:B--2---:R-:W-:Y:S05]  /*b310*/  @!P0 NANOSLEEP.SYNCS 0x989680 ;  /* 0x009896800000895d */ /* 0x004fea0003900000 */
[----:B------:R-:W2:Y:S02]  /*b320*/  @!P0 SYNCS.PHASECHK.TRANS64 P0, [R3+URZ+0xb0], R0 ;  /* 0x0000b000030085a7 */ /* 0x000ea400080010ff */
[----:B--2---:R-:W-:Y:S05]  /*b330*/  @!P0 BRA `(.L_x_139) ;  /* 0xfffffffc00f08947 */ /* 0x004fea000383ffff */
[----:B------:R-:W-:Y:S05]  /*b340*/  BRA `(.L_x_140) ;  /* 0xffffff7c00207947 */ /* 0x000fea000383ffff */
.L_x_56:
[----:B------:R-:W-:Y:S07]  /*b350*/  MOV R0, UR6 ;  /* 0x0000000600007c02 */ /* 0x000fee0008000f00 */
.L_x_141:
[----:B-1----:R1:W2:Y:S02]  /*b360*/  SYNCS.PHASECHK.TRANS64.TRYWAIT P0, [R0+URZ], R3 ;  /* 0x00000003000075a7 */ /* 0x0022a400080011ff */
[----:B--2---:R-:W-:Y:S05]  /*b370*/  @!P0 NANOSLEEP.SYNCS 0x989680 ;  /* 0x009896800000895d */ /* 0x004fea0003900000 */
[----:B------:R-:W2:Y:S02]  /*b380*/  @!P0 SYNCS.PHASECHK.TRANS64 P0, [R0+URZ], R3 ;  /* 0x00000003000085a7 */ /* 0x000ea400080010ff */
[----:B--2---:R-:W-:Y:S05]  /*b390*/  @!P0 BRA `(.L_x_141) ;  /* 0xfffffffc00f08947 */ /* 0x004fea000383ffff */
[----:B------:R-:W-:Y:S05]  /*b3a0*/  BRA `(.L_x_55) ;  /* 0xffffff7c003c7947 */ /* 0x000fea000383ffff */
.L_x_59:
[----:B------:R-:W-:-:S07]  /*b3b0*/  MOV R0, UR6 ;  /* 0x0000000600007c02 */ /* 0x000fce0008000f00 */
.L_x_142:
[----:B--2---:R2:W4:Y:S02]  /*b3c0*/  SYNCS.PHASECHK.TRANS64.TRYWAIT P0, [R0+URZ], R3 ;  /* 0x00000003000075a7 */ /* 0x00452400080011ff */
[----:B----4-:R-:W-:Y:S05]  /*b3d0*/  @!P0 NANOSLEEP.SYNCS 0x989680 ;  /* 0x009896800000895d */ /* 0x010fea0003900000 */
[----:B------:R-:W4:Y:S02]  /*b3e0*/  @!P0 SYNCS.PHASECHK.TRANS64 P0, [R0+URZ], R3 ;  /* 0x00000003000085a7 */ /* 0x000f2400080010ff */
[----:B----4-:R-:W-:Y:S05]  /*b3f0*/  @!P0 BRA `(.L_x_142) ;  /* 0xfffffffc00f08947 */ /* 0x010fea000383ffff */
[----:B------:R-:W-:Y:S05]  /*b400*/  BRA `(.L_x_143) ;  /* 0xffffff8000187947 */ /* 0x000fea000383ffff */
.L_x_60:
[----:B------:R-:W-:-:S07]  /*b410*/  MOV R0, UR7 ;  /* 0x0000000700007c02 */ /* 0x000fce0008000f00 */
.L_x_144:
[----:B-1----:R1:W2:Y:S02]  /*b420*/  SYNCS.PHASECHK.TRANS64.TRYWAIT P0, [R0+URZ], R3 ;  /* 0x00000003000075a7 */ /* 0x0022a400080011ff */
[----:B--2---:R-:W-:Y:S05]  /*b430*/  @!P0 NANOSLEEP.SYNCS 0x989680 ;  /* 0x009896800000895d */ /* 0x004fea0003900000 */
[----:B------:R-:W2:Y:S02]  /*b440*/  @!P0 SYNCS.PHASECHK.TRANS64 P0, [R0+URZ], R3 ;  /* 0x00000003000085a7 */ /* 0x000ea400080010ff */
[----:B--2---:R-:W-:Y:S05]  /*b450*/  @!P0 BRA `(.L_x_144) ;  /* 0xfffffffc00f08947 */ /* 0x004fea000383ffff */
[----:B------:R-:W-:Y:S05]  /*b460*/  BRA `(.L_x_145) ;  /* 0xffffff8000247947 */ /* 0x000fea000383ffff */
.L_x_65:
[----:B--2---:R2:W3:Y:S02]  /*b470*/  SYNCS.PHASECHK.TRANS64.TRYWAIT P0, [R0+URZ+0x80], R3 ;  /* 0x00008003000075a7 */ /* 0x0044e400080011ff */
[----:B---3--:R-:W-:Y:S05]  /*b480*/  @!P0 NANOSLEEP.SYNCS 0x989680 ;  /* 0x009896800000895d */ /* 0x008fea0003900000 */
[----:B------:R-:W3:Y:S02]  /*b490*/  @!P0 SYNCS.PHASECHK.TRANS64 P0, [R0+URZ+0x80], R3 ;  /* 0x00008003000085a7 */ /* 0x000ee400080010ff */
[----:B---3--:R-:W-:Y:S05]  /*b4a0*/  @!P0 BRA `(.L_x_65) ;  /* 0xfffffffc00f08947 */ /* 0x008fea000383ffff */
[----:B------:R-:W-:Y:S05]  /*b4b0*/  BRA `(.L_x_146) ;  /* 0xffffff8400307947 */ /* 0x000fea000383ffff */
.L_x_68:
[----:B------:R-:W-:Y:S07]  /*b4c0*/  MOV R0, UR7 ;  /* 0x0000000700007c02 */ /* 0x000fee0008000f00 */
.L_x_147:
[----:B--2---:R2:W3:Y:S02]  /*b4d0*/  SYNCS.PHASECHK.TRANS64.TRYWAIT P0, [R0+URZ+0x78], R3 ;  /* 0x00007803000075a7 */ /* 0x0044e400080011ff */
[----:B---3--:R-:W-:Y:S05]  /*b4e0*/  @!P0 NANOSLEEP.SYNCS 0x989680 ;  /* 0x009896800000895d */ /* 0x008fea0003900000 */
[----:B------:R-:W3:Y:S02]  /*b4f0*/  @!P0 SYNCS.PHASECHK.TRANS64 P0, [R0+URZ+0x78], R3 ;  /* 0x00007803000085a7 */ /* 0x000ee400080010ff */
[----:B---3--:R-:W-:Y:S05]  /*b500*/  @!P0 BRA `(.L_x_147) ;  /* 0xfffffffc00f08947 */ /* 0x008fea000383ffff */
[----:B------:R-:W-:Y:S05]  /*b510*/  BRA `(.L_x_67) ;  /* 0xffffff8800107947 */ /* 0x000fea000383ffff */
.L_x_71:
[----:B------:R-:W-:Y:S07]  /*b520*/  MOV R3, UR7 ;  /* 0x0000000700037c02 */ /* 0x000fee0008000f00 */
.L_x_148:
[----:B-1----:R1:W2:Y:S02]  /*b530*/  SYNCS.PHASECHK.TRANS64.TRYWAIT P0, [R3+URZ+0x50], R12 ;  /* 0x0000500c030075a7 */ /* 0x0022a400080011ff */
[----:B--2---:R-:W-:Y:S05]  /*b540*/  @!P0 NANOSLEEP.SYNCS 0x989680 ;  /* 0x009896800000895d */ /* 0x004fea0003900000 */
[----:B------:R-:W2:Y:S02]  /*b550*/  @!P0 SYNCS.PHASECHK.TRANS64 P0, [R3+URZ+0x50], R12 ;  /* 0x0000500c030085a7 */ /* 0x000ea400080010ff */
[----:B--2---:R-:W-:Y:S05]  /*b560*/  @!P0 BRA `(.L_x_148) ;  /* 0xfffffffc00f08947 */ /* 0x004fea000383ffff */
[----:B------:R-:W-:Y:S05]  /*b570*/  BRA `(.L_x_149) ;  /* 0xffffff8800887947 */ /* 0x000fea000383ffff */
.L_x_72:
[----:B-1----:R-:W-:Y:S07]  /*b580*/  MOV R3, UR7 ;  /* 0x0000000700037c02 */ /* 0x002fee0008000f00 */
.L_x_150:
[----:B-1----:R1:W2:Y:S02]  /*b590*/  SYNCS.PHASECHK.TRANS64.TRYWAIT P0, [R3+URZ+0x58], R12 ;  /* 0x0000580c030075a7 */ /* 0x0022a400080011ff */
[----:B--2---:R-:W-:Y:S05]  /*b5a0*/  @!P0 NANOSLEEP.SYNCS 0x989680 ;  /* 0x009896800000895d */ /* 0x004fea0003900000 */
[----:B------:R-:W2:Y:S02]  /*b5b0*/  @!P0 SYNCS.PHASECHK.TRANS64 P0, [R3+URZ+0x58], R12 ;  /* 0x0000580c030085a7 */ /* 0x000ea400080010ff */
[----:B--2---:R-:W-:Y:S05]  /*b5c0*/  @!P0 BRA `(.L_x_150) ;  /* 0xfffffffc00f08947 */ /* 0x004fea000383ffff */
[----:B------:R-:W-:Y:S05]  /*b5d0*/  BRA `(.L_x_151) ;  /* 0xffffff8800c47947 */ /* 0x000fea000383ffff */
.L_x_73:
[----:B-1----:R-:W-:Y:S07]  /*b5e0*/  MOV R3, UR7 ;  /* 0x0000000700037c02 */ /* 0x002fee0008000f00 */
.L_x_152:
[----:B-1----:R1:W2:Y:S02]  /*b5f0*/  SYNCS.PHASECHK.TRANS64.TRYWAIT P0, [R3+URZ+0x60], R12 ;  /* 0x0000600c030075a7 */ /* 0x0022a400080011ff */
[----:B--2---:R-:W-:Y:S05]  /*b600*/  @!P0 NANOSLEEP.SYNCS 0x989680 ;  /* 0x009896800000895d */ /* 0x004fea0003900000 */
[----:B------:R-:W2:Y:S02]  /*b610*/  @!P0 SYNCS.PHASECHK.TRANS64 P0, [R3+URZ+0x60], R12 ;  /* 0x0000600c030085a7 */ /* 0x000ea400080010ff */
[----:B--2---:R-:W-:Y:S05]  /*b620*/  @!P0 BRA `(.L_x_152) ;  /* 0xfffffffc00f08947 */ /* 0x004fea000383ffff */
[----:B------:R-:W-:Y:S05]  /*b630*/  BRA `(.L_x_153) ;  /* 0xffffff8c000c7947 */ /* 0x000fea000383ffff */
.L_x_74:
[----:B------:R-:W-:Y:S07]  /*b640*/  MOV R3, UR7 ;  /* 0x0000000700037c02 */ /* 0x000fee0008000f00 */
.L_x_154:
[----:B-1----:R1:W2:Y:S02]  /*b650*/  SYNCS.PHASECHK.TRANS64.TRYWAIT P0, [R3+URZ+0x68], R12 ;  /* 0x0000680c030075a7 */ /* 0x0022a400080011ff */
[----:B--2---:R-:W-:Y:S05]  /*b660*/  @!P0 NANOSLEEP.SYNCS 0x989680 ;  /* 0x009896800000895d */ /* 0x004fea0003900000 */
[----:B------:R-:W2:Y:S02]  /*b670*/  @!P0 SYNCS.PHASECHK.TRANS64 P0, [R3+URZ+0x68], R12 ;  /* 0x0000680c030085a7 */ /* 0x000ea400080010ff */
[----:B--2---:R-:W-:Y:S05]  /*b680*/  @!P0 BRA `(.L_x_154) ;  /* 0xfffffffc00f08947 */ /* 0x004fea000383ffff */
[----:B------:R-:W-:Y:S05]  /*b690*/  BRA `(.L_x_155) ;  /* 0xffffff8c00947947 */ /* 0x000fea000383ffff */
.L_x_76:
[----:B------:R-:W-:-:S07]  /*b6a0*/  MOV R0, UR7 ;  /* 0x0000000700007c02 */ /* 0x000fce0008000f00 */
.L_x_156:
[----:B-1----:R1:W3:Y:S02]  /*b6b0*/  SYNCS.PHASECHK.TRANS64.TRYWAIT P0, [R0+URZ+0x50], R3 ;  /* 0x00005003000075a7 */ /* 0x0022e400080011ff */
[----:B---3--:R-:W-:Y:S05]  /*b6c0*/  @!P0 NANOSLEEP.SYNCS 0x989680 ;  /* 0x009896800000895d */ /* 0x008fea0003900000 */
[----:B------:R-:W3:Y:S02]  /*b6d0*/  @!P0 SYNCS.PHASECHK.TRANS64 P0, [R0+URZ+0x50], R3 ;  /* 0x00005003000085a7 */ /* 0x000ee400080010ff */
[----:B---3--:R-:W-:Y:S05]  /*b6e0*/  @!P0 BRA `(.L_x_156) ;  /* 0xfffffffc00f08947 */ /* 0x008fea000383ffff */
[----:B------:R-:W-:Y:S05]  /*b6f0*/  BRA `(.L_x_157) ;  /* 0xffffff9000047947 */ /* 0x000fea000383ffff */
.L_x_77:
[----:B-1----:R-:W-:-:S07]  /*b700*/  MOV R0, UR7 ;  /* 0x0000000700007c02 */ /* 0x002fce0008000f00 */
.L_x_158:
[----:B-1----:R1:W3:Y:S02]  /*b710*/  SYNCS.PHASECHK.TRANS64.TRYWAIT P0, [R0+URZ+0x58], R3 ;  /* 0x00005803000075a7 */ /* 0x0022e400080011ff */
[----:B---3--:R-:W-:Y:S05]  /*b720*/  @!P0 NANOSLEEP.SYNCS 0x989680 ;  /* 0x009896800000895d */ /* 0x008fea0003900000 */
[----:B------:R-:W3:Y:S02]  /*b730*/  @!P0 SYNCS.PHASECHK.TRANS64 P0, [R0+URZ+0x58], R3 ;  /* 0x00005803000085a7 */ /* 0x000ee400080010ff */
[----:B---3--:R-:W-:Y:S05]  /*b740*/  @!P0 BRA `(.L_x_158) ;  /* 0xfffffffc00f08947 */ /* 0x008fea000383ffff */
[----:B------:R-:W-:Y:S05]  /*b750*/  BRA `(.L_x_159) ;  /* 0xffffff8c00f47947 */ /* 0x000fea000383ffff */
.L_x_78:
[----:B-1----:R-:W-:-:S07]  /*b760*/  MOV R0, UR7 ;  /* 0x0000000700007c02 */ /* 0x002fce0008000f00 */
.L_x_160:
[----:B-1----:R1:W3:Y:S02]  /*b770*/  SYNCS.PHASECHK.TRANS64.TRYWAIT P0, [R0+URZ+0x60], R3 ;  /* 0x00006003000075a7 */ /* 0x0022e400080011ff */
[----:B---3--:R-:W-:Y:S05]  /*b780*/  @!P0 NANOSLEEP.SYNCS 0x989680 ;  /* 0x009896800000895d */ /* 0x008fea0003900000 */
[----:B------:R-:W3:Y:S02]  /*b790*/  @!P0 SYNCS.PHASECHK.TRANS64 P0, [R0+URZ+0x60], R3 ;  /* 0x00006003000085a7 */ /* 0x000ee400080010ff */
[----:B---3--:R-:W-:Y:S05]  /*b7a0*/  @!P0 BRA `(.L_x_160) ;  /* 0xfffffffc00f08947 */ /* 0x008fea000383ffff */
[----:B------:R-:W-:Y:S05]  /*b7b0*/  BRA `(.L_x_161) ;  /* 0xffffff8c00e47947 */ /* 0x000fea000383ffff */
.L_x_80:
[----:B--2---:R2:W4:Y:S02]  /*b7c0*/  SYNCS.PHASECHK.TRANS64.TRYWAIT P0, [R0+URZ+0x80], R3 ;  /* 0x00008003000075a7 */ /* 0x00452400080011ff */
[----:B----4-:R-:W-:Y:S05]  /*b7d0*/  @!P0 NANOSLEEP.SYNCS 0x989680 ;  /* 0x009896800000895d */ /* 0x010fea0003900000 */
[----:B------:R-:W4:Y:S02]  /*b7e0*/  @!P0 SYNCS.PHASECHK.TRANS64 P0, [R0+URZ+0x80], R3 ;  /* 0x00008003000085a7 */ /* 0x000f2400080010ff */
[----:B----4-:R-:W-:Y:S05]  /*b7f0*/  @!P0 BRA `(.L_x_80) ;  /* 0xfffffffc00f08947 */ /* 0x010fea000383ffff */
[----:B------:R-:W-:Y:S05]  /*b800*/  BRA `(.L_x_162) ;  /* 0xffffff9000ac7947 */ /* 0x000fea000383ffff */
.L_x_91:
[----:B-1----:R1:W3:Y:S02]  /*b810*/  SYNCS.PHASECHK.TRANS64.TRYWAIT P1, [R3+URZ+0x30], R0 ;  /* 0x00003000030075a7 */ /* 0x0022e400080211ff */
[----:B---3--:R-:W-:Y:S05]  /*b820*/  @!P1 NANOSLEEP.SYNCS 0x989680 ;  /* 0x009896800000995d */ /* 0x008fea0003900000 */
[----:B------:R-:W3:Y:S02]  /*b830*/  @!P1 SYNCS.PHASECHK.TRANS64 P1, [R3+URZ+0x30], R0 ;  /* 0x00003000030095a7 */ /* 0x000ee400080210ff */
[----:B---3--:R-:W-:Y:S05]  /*b840*/  @!P1 BRA `(.L_x_91) ;  /* 0xfffffffc00f09947 */ /* 0x008fea000383ffff */
[----:B------:R-:W-:Y:S05]  /*b850*/  BRA `(.L_x_90) ;  /* 0xffffff9c00d07947 */ /* 0x000fea000383ffff */
.L_x_93:
[----:B-1----:R1:W4:Y:S02]  /*b860*/  SYNCS.PHASECHK.TRANS64.TRYWAIT P0, [R193+URZ+0xa0], R2 ;  /* 0x0000a002c10075a7 */ /* 0x00232400080011ff */
[----:B----4-:R-:W-:Y:S05]  /*b870*/  @!P0 NANOSLEEP.SYNCS 0x989680 ;  /* 0x009896800000895d */ /* 0x010fea0003900000 */
[----:B------:R-:W4:Y:S02]  /*b880*/  @!P0 SYNCS.PHASECHK.TRANS64 P0, [R193+URZ+0xa0], R2 ;  /* 0x0000a002c10085a7 */ /* 0x000f2400080010ff */
[----:B----4-:R-:W-:Y:S05]  /*b890*/  @!P0 BRA `(.L_x_93) ;  /* 0xfffffffc00f08947 */ /* 0x010fea000383ffff */
[----:B------:R-:W-:Y:S05]  /*b8a0*/  BRA `(.L_x_92) ;  /* 0xffffffa0002c7947 */ /* 0x000fea000383ffff */
.L_x_102:
[----:B--2---:R2:W3:Y:S02]  /*b8b0*/  SYNCS.PHASECHK.TRANS64.TRYWAIT P0, [R204+URZ+0x30], R3 ;  /* 0x00003003cc0075a7 */ /* 0x0044e400080011ff */
[----:B---3--:R-:W-:Y:S05]  /*b8c0*/  @!P0 NANOSLEEP.SYNCS 0x989680 ;  /* 0x009896800000895d */ /* 0x008fea0003900000 */
[----:B------:R-:W3:Y:S02]  /*b8d0*/  @!P0 SYNCS.PHASECHK.TRANS64 P0, [R204+URZ+0x30], R3 ;  /* 0x00003003cc0085a7 */ /* 0x000ee400080010ff */
[----:B---3--:R-:W-:Y:S05]  /*b8e0*/  @!P0 BRA `(.L_x_102) ;  /* 0xfffffffc00f08947 */ /* 0x008fea000383ffff */
[----:B------:R-:W-:Y:S05]  /*b8f0*/  BRA `(.L_x_101) ;  /* 0xffffffb400387947 */ /* 0x000fea000383ffff */
.L_x_111:
[----:B--2---:R2:W3:Y:S02]  /*b900*/  SYNCS.PHASECHK.TRANS64.TRYWAIT P0, [R0+URZ+0x30], R5 ;  /* 0x00003005000075a7 */ /* 0x0044e400080011ff */
[----:B---3--:R-:W-:Y:S05]  /*b910*/  @!P0 NANOSLEEP.SYNCS 0x989680 ;  /* 0x009896800000895d */ /* 0x008fea0003900000 */
[----:B------:R-:W3:Y:S02]  /*b920*/  @!P0 SYNCS.PHASECHK.TRANS64 P0, [R0+URZ+0x30], R5 ;  /* 0x00003005000085a7 */ /* 0x000ee400080010ff */
[----:B---3--:R-:W-:Y:S05]  /*b930*/  @!P0 BRA `(.L_x_111) ;  /* 0xfffffffc00f08947 */ /* 0x008fea000383ffff */
[----:B------:R-:W-:Y:S05]  /*b940*/  BRA `(.L_x_110) ;  /* 0xffffffc800907947 */ /* 0x000fea000383ffff */
.L_x_120:
[----:B--2---:R2:W3:Y:S02]  /*b950*/  SYNCS.PHASECHK.TRANS64.TRYWAIT P0, [R0+URZ+0x30], R3 ;  /* 0x00003003000075a7 */ /* 0x0044e400080011ff */
[----:B---3--:R-:W-:Y:S05]  /*b960*/  @!P0 NANOSLEEP.SYNCS 0x989680 ;  /* 0x009896800000895d */ /* 0x008fea0003900000 */
[----:B------:R-:W3:Y:S02]  /*b970*/  @!P0 SYNCS.PHASECHK.TRANS64 P0, [R0+URZ+0x30], R3 ;  /* 0x00003003000085a7 */ /* 0x000ee400080010ff */
[----:B---3--:R-:W-:Y:S05]  /*b980*/  @!P0 BRA `(.L_x_120) ;  /* 0xfffffffc00f08947 */ /* 0x008fea000383ffff */
[----:B------:R-:W-:Y:S05]  /*b990*/  BRA `(.L_x_119) ;  /* 0xffffffdc00f47947 */ /* 0x000fea000383ffff */
        .weak           $__internal_0_$__cuda_sm10x_tcgen05_guardrail_trap_col_being_dealloced_not_returned_by_alloc
        .type           $__internal_0_$__cuda_sm10x_tcgen05_guardrail_trap_col_being_dealloced_not_returned_by_alloc,@function
        .size           $__internal_0_$__cuda_sm10x_tcgen05_guardrail_trap_col_being_dealloced_not_returned_by_alloc,($__internal_1_$__cuda_sm10x_tcgen05_guardrail_trap_phase_invalid_during_alloc - $__internal_0_$__cuda_sm10x_tcgen05_guardrail_trap_col_being_dealloced_not_returned_by_alloc)
$__internal_0_$__cuda_sm10x_tcgen05_guardrail_trap_col_being_dealloced_not_returned_by_alloc:
[----:B------:R-:W-:Y:S05]  /*b9a0*/  BPT.TRAP 0x1 ;  /* 0x000000040000795c */ /* 0x000fea0000300000 */
[----:B------:R-:W-:-:S04]  /*b9b0*/  HFMA2 R3, -RZ, RZ, 0, 0 ;  /* 0x00000000ff037431 */ /* 0x000fc800000001ff */
[----:B------:R-:W-:Y:S05]  /*b9c0*/  RET.REL.NODEC R2 `(_ZN7cutlass13device_kernelINS_4gemm6kernel13GemmUniversalIN4cute5tupleIJiiiiEEENS1_10collective13CollectiveMmaINS1_35MainloopSm100TmaUmmaWarpSpecializedILi3ELi2ELi2ENS5_IJNS4_1CILi1EEESB_SB_EEEEENS5_IJNSA_ILi128EEENSA_ILi256EEESE_EEENS_12float_e5m2_tENS5_IJlSB_lEEESH_SI_NS4_8TiledMMAINS4_8MMA_AtomIJNS4_10MMA_TraitsINS4_19SM100_MMA_F8F6F4_SSEJSH_SH_fSE_SF_NS4_17integral_constantINS4_4UMMA5MajorELSP_0EEESQ_NSN_INSO_7ScaleInELSR_0EEESS_EEEEEENS4_6LayoutISC_NS5_IJNSA_ILi0EEESW_SW_EEEEENS5_IJNS4_10UnderscoreESZ_SZ_EEEEENS4_13SM90_TMA_LOADENS4_14ComposedLayoutINS4_7SwizzleILi3ELi4ELi3EEENS4_18smem_ptr_flag_bitsILi8EEENSV_INS5_IJNSA_ILi8EEESE_EEENS5_IJSE_SB_EEEEEEEvNS4_8identityES12_S1C_vS1D_EENS_8epilogue10collective18CollectiveEpilogueINS1F_23Sm100TmaWarpSpecializedILi4ELi2ELi64ELb0ELb0EEEJSG_NS5_IJNSV_ISE_SB_EENSV_INSA_ILi64EEESB_EEEEESH_SI_SH_SI_NS1F_6fusion15FusionCallbacksIS1J_NS1O_17LinearCombinationISH_fSH_fLNS_15FloatRoundStyleE2EEESG_S1N_JEEENS4_5SM1004TMEM4LOAD26SM100_TMEM_LOAD_32dp32b64xES12_NS13_INS14_ILi2ELi4ELi3EEES17_NSV_INS5_IJS18_S1L_EEENS5_IJS1L_SB_EEEEEEENS4_39AutoVectorizingCopyWithAssumedAlignmentILi128EEENS4_14SM90_TMA_STOREES22_S24_S24_EEEvvEEEEvNT_6ParamsE) ;  /* 0xffffff44028c7950 */ /* 0x000fea0003c3ffff */
        .weak           $__internal_1_$__cuda_sm10x_tcgen05_guardrail_trap_phase_invalid_during_alloc
        .type           $__internal_1_$__cuda_sm10x_tcgen05_guardrail_trap_phase_invalid_during_alloc,@function
        .size           $__internal_1_$__cuda_sm10x_tcgen05_guardrail_trap_phase_invalid_during_alloc,($__internal_2_$__cuda_sm10x_tcgen05_guardrail_trap_unallocated_columns_being_dealloced - $__internal_1_$__cuda_sm10x_tcgen05_guardrail_trap_phase_invalid_during_alloc)
$__internal_1_$__cuda_sm10x_tcgen05_guardrail_trap_phase_invalid_during_alloc:
[----:B------:R-:W-:Y:S05]  /*b9d0*/  BPT.TRAP 0x1 ;  /* 0x000000040000795c */ /* 0x000fea0000300000 */
[----:B------:R-:W-:-:S04]  /*b9e0*/  MOV R3, 0x0 ;  /* 0x0000000000037802 */ /* 0x000fc80000000f00 */
[----:B------:R-:W-:Y:S05]  /*b9f0*/  RET.REL.NODEC R2 `(_ZN7cutlass13device_kernelINS_4gemm6kernel13GemmUniversalIN4cute5tupleIJiiiiEEENS1_10collective13CollectiveMmaINS1_35MainloopSm100TmaUmmaWarpSpecializedILi3ELi2ELi2ENS5_IJNS4_1CILi1EEESB_SB_EEEEENS5_IJNSA_ILi128EEENSA_ILi256EEESE_EEENS_12float_e5m2_tENS5_IJlSB_lEEESH_SI_NS4_8TiledMMAINS4_8MMA_AtomIJNS4_10MMA_TraitsINS4_19SM100_MMA_F8F6F4_SSEJSH_SH_fSE_SF_NS4_17integral_constantINS4_4UMMA5MajorELSP_0EEESQ_NSN_INSO_7ScaleInELSR_0EEESS_EEEEEENS4_6LayoutISC_NS5_IJNSA_ILi0EEESW_SW_EEEEENS5_IJNS4_10UnderscoreESZ_SZ_EEEEENS4_13SM90_TMA_LOADENS4_14ComposedLayoutINS4_7SwizzleILi3ELi4ELi3EEENS4_18smem_ptr_flag_bitsILi8EEENSV_INS5_IJNSA_ILi8EEESE_EEENS5_IJSE_SB_EEEEEEEvNS4_8identityES12_S1C_vS1D_EENS_8epilogue10collective18CollectiveEpilogueINS1F_23Sm100TmaWarpSpecializedILi4ELi2ELi64ELb0ELb0EEEJSG_NS5_IJNSV_ISE_SB_EENSV_INSA_ILi64EEESB_EEEEESH_SI_SH_SI_NS1F_6fusion15FusionCallbacksIS1J_NS1O_17LinearCombinationISH_fSH_fLNS_15FloatRoundStyleE2EEESG_S1N_JEEENS4_5SM1004TMEM4LOAD26SM100_TMEM_LOAD_32dp32b64xES12_NS13_INS14_ILi2ELi4ELi3EEES17_NSV_INS5_IJS18_S1L_EEENS5_IJS1L_SB_EEEEEEENS4_39AutoVectorizingCopyWithAssumedAlignmentILi128EEENS4_14SM90_TMA_STOREES22_S24_S24_EEEvvEEEEvNT_6ParamsE) ;  /* 0xffffff4402807950 */ /* 0x000fea0003c3ffff */
        .weak           $__internal_2_$__cuda_sm10x_tcgen05_guardrail_trap_unallocated_columns_being_dealloced
        .type           $__internal_2_$__cuda_sm10x_tcgen05_guardrail_trap_unallocated_columns_being_dealloced,@function
        .size           $__internal_2_$__cuda_sm10x_tcgen05_guardrail_trap_unallocated_columns_being_dealloced,(.L_x_164 - $__internal_2_$__cuda_sm10x_tcgen05_guardrail_trap_unallocated_columns_being_dealloced)
$__internal_2_$__cuda_sm10x_tcgen05_guardrail_trap_unallocated_columns_being_dealloced:
[----:B------:R-:W-:Y:S05]  /*ba00*/  BPT.TRAP 0x1 ;  /* 0x000000040000795c */ /* 0x000fea0000300000 */
[----:B------:R-:W-:-:S04]  /*ba10*/  HFMA2 R3, -RZ, RZ, 0, 0 ;  /* 0x00000000ff037431 */ /* 0x000fc800000001ff */
[----:B------:R-:W-:Y:S05]  /*ba20*/  RET.REL.NODEC R2 `(_ZN7cutlass13device_kernelINS_4gemm6kernel13GemmUniversalIN4cute5tupleIJiiiiEEENS1_10collective13CollectiveMmaINS1_35MainloopSm100TmaUmmaWarpSpecializedILi3ELi2ELi2ENS5_IJNS4_1CILi1EEESB_SB_EEEEENS5_IJNSA_ILi128EEENSA_ILi256EEESE_EEENS_12float_e5m2_tENS5_IJlSB_lEEESH_SI_NS4_8TiledMMAINS4_8MMA_AtomIJNS4_10MMA_TraitsINS4_19SM100_MMA_F8F6F4_SSEJSH_SH_fSE_SF_NS4_17integral_constantINS4_4UMMA5MajorELSP_0EEESQ_NSN_INSO_7ScaleInELSR_0EEESS_EEEEEENS4_6LayoutISC_NS5_IJNSA_ILi0EEESW_SW_EEEEENS5_IJNS4_10UnderscoreESZ_SZ_EEEEENS4_13SM90_TMA_LOADENS4_14ComposedLayoutINS4_7SwizzleILi3ELi4ELi3EEENS4_18smem_ptr_flag_bitsILi8EEENSV_INS5_IJNSA_ILi8EEESE_EEENS5_IJSE_SB_EEEEEEEvNS4_8identityES12_S1C_vS1D_EENS_8epilogue10collective18CollectiveEpilogueINS1F_23Sm100TmaWarpSpecializedILi4ELi2ELi64ELb0ELb0EEEJSG_NS5_IJNSV_ISE_SB_EENSV_INSA_ILi64EEESB_EEEEESH_SI_SH_SI_NS1F_6fusion15FusionCallbacksIS1J_NS1O_17LinearCombinationISH_fSH_fLNS_15FloatRoundStyleE2EEESG_S1N_JEEENS4_5SM1004TMEM4LOAD26SM100_TMEM_LOAD_32dp32b64xES12_NS13_INS14_ILi2ELi4ELi3EEES17_NSV_INS5_IJS18_S1L_EEENS5_IJS1L_SB_EEEEEEENS4_39AutoVectorizingCopyWithAssumedAlignmentILi128EEENS4_14SM90_TMA_STOREES22_S24_S24_EEEvvEEEEvNT_6ParamsE) ;  /* 0xffffff4402747950 */ /* 0x000fea0003c3ffff */
.L_x_163:
[----:B------:R-:W-:-:S00]  /*ba30*/  BRA `(.L_x_163) ;  /* 0xfffffffc00fc7947 */ /* 0x000fc0000383ffff */
[----:B------:R-:W-:-:S00]  /*ba40*/  NOP ;  /* 0x0000000000007918 */ /* 0x000fc00000000000 */
        /* <DEDUP_REMOVED lines=11> */
.L_x_164:


//--------------------- .nv.global.init           --------------------------
	.section	.nv.global.init,"aw",@progbits
.nv.global.init:
	.type		$str$27,@object
	.size		$str$27,($str$28 - $str$27)
$str$27:
        /*0000*/ 	.byte	0x28, 0x61, 0x64, 0x64, 0x72, 0x65, 0x73, 0x73, 0x20, 0x26, 0x20, 0x6d, 0x61, 0x73, 0x6b, 0x29
        /*0010*/ 	.byte	0x20, 0x3d, 0x3d, 0x20, 0x30, 0x00
	.type		$str$28,@object
	.size		$str$28,($str$26 - $str$28)
$str$28:
        /*0016*/ 	.byte	0x2f, 0x74, 0x6d, 0x70, 0x2f, 0x63, 0x75, 0x74, 0x6c, 0x61, 0x73, 0x73, 0x5f, 0x73, 0x77, 0x65
        /*0026*/ 	.byte	0x65, 0x70, 0x5f, 0x73, 0x72, 0x63, 0x2f, 0x69, 0x6e, 0x63, 0x6c, 0x75, 0x64, 0x65, 0x2f, 0x63
        /*0036*/ 	.byte	0x75, 0x74, 0x65, 0x2f, 0x70, 0x6f, 0x69, 0x6e, 0x74, 0x65, 0x72, 0x5f, 0x66, 0x6c, 0x61, 0x67
        /*0046*/ 	.byte	0x67, 0x65, 0x64, 0x2e, 0x68, 0x70, 0x70, 0x00
	.type		$str$26,@object
	.size		$str$26,($str$25 - $str$26)
$str$26:
        /*004e*/ 	.byte	0x2f, 0x74, 0x6d, 0x70, 0x2f, 0x63, 0x75, 0x74, 0x6c, 0x61, 0x73, 0x73, 0x5f, 0x73, 0x77, 0x65
        /*005e*/ 	.byte	0x65, 0x70, 0x5f, 0x73, 0x72, 0x63, 0x2f, 0x69, 0x6e, 0x63, 0x6c, 0x75, 0x64, 0x65, 0x2f, 0x63
        /*006e*/ 	.byte	0x75, 0x74, 0x65, 0x2f, 0x61, 0x74, 0x6f, 0x6d, 0x2f, 0x63, 0x6f, 0x70, 0x79, 0x5f, 0x74, 0x72
        /*007e*/ 	.byte	0x61, 0x69, 0x74, 0x73, 0x5f, 0x73, 0x6d, 0x31, 0x30, 0x30, 0x2e, 0x68, 0x70, 0x70, 0x00
	.type		$str$25,@object
	.size		$str$25,(__unnamed_1 - $str$25)
$str$25:
        /*008d*/ 	.byte	0x28, 0x28, 0x75, 0x69, 0x6e, 0x74, 0x33, 0x32, 0x5f, 0x74, 0x28, 0x74, 0x68, 0x72, 0x65, 0x61
        /*009d*/ 	.byte	0x64, 0x49, 0x64, 0x78, 0x2e, 0x78, 0x29, 0x20, 0x2f, 0x20, 0x33, 0x32, 0x29, 0x20, 0x25, 0x20
        /*00ad*/ 	.byte	0x34, 0x29, 0x20, 0x3d, 0x3d, 0x20, 0x28, 0x28, 0x28, 0x74, 0x6d, 0x65, 0x6d, 0x5f, 0x61, 0x64
        /*00bd*/ 	.byte	0x64, 0x72, 0x20, 0x3e, 0x3e, 0x20, 0x31, 0x36, 0x29, 0x20, 0x2f, 0x20, 0x33, 0x32, 0x29, 0x20
        /*00cd*/ 	.byte	0x25, 0x20, 0x34, 0x29, 0x00
	.type		__unnamed_1,@object
	.size		__unnamed_1,(__unnamed_2 - __unnamed_1)
__unnamed_1:
        /*00d2*/ 	.byte	0x61, 0x75, 0x74, 0x6f, 0x20, 0x63, 0x75, 0x74, 0x65, 0x3a, 0x3a, 0x61, 0x73, 0x5f, 0x70, 0x6f
        /* <DEDUP_REMOVED lines=24> */
        /*0262*/ 	.byte	0x43, 0x3c, 0x38, 0x31, 0x39, 0x32, 0x3e, 0x3e, 0x3e, 0x3e, 0x5d, 0x00
	.type		__unnamed_2,@object
	.size		__unnamed_2,(__unnamed_3 - __unnamed_2)
__unnamed_2:
        /* <DEDUP_REMOVED lines=26> */
	.type		__unnamed_3,@object
	.size		__unnamed_3,(.L_3 - __unnamed_3)
__unnamed_3:
        /* <DEDUP_REMOVED lines=42> */
        /*06aa*/ 	.byte	0x3e, 0x3e, 0x3e, 0x3e, 0x5d, 0x00
.L_3:


//--------------------- .nv.shared._ZN7cutlass13device_kernelINS_4gemm6kernel13GemmUniversalIN4cute5tupleIJiiiiEEENS1_10collective13CollectiveMmaINS1_35MainloopSm100TmaUmmaWarpSpecializedILi3ELi2ELi2ENS5_IJNS4_1CILi1EEESB_SB_EEEEENS5_IJNSA_ILi128EEENSA_ILi256EEESE_EEENS_12float_e5m2_tENS5_IJlSB_lEEESH_SI_NS4_8TiledMMAINS4_8MMA_AtomIJNS4_10MMA_TraitsINS4_19SM100_MMA_F8F6F4_SSEJSH_SH_fSE_SF_NS4_17integral_constantINS4_4UMMA5MajorELSP_0EEESQ_NSN_INSO_7ScaleInELSR_0EEESS_EEEEEENS4_6LayoutISC_NS5_IJNSA_ILi0EEESW_SW_EEEEENS5_IJNS4_10UnderscoreESZ_SZ_EEEEENS4_13SM90_TMA_LOADENS4_14ComposedLayoutINS4_7SwizzleILi3ELi4ELi3EEENS4_18smem_ptr_flag_bitsILi8EEENSV_INS5_IJNSA_ILi8EEESE_EEENS5_IJSE_SB_EEEEEEEvNS4_8identityES12_S1C_vS1D_EENS_8epilogue10collective18CollectiveEpilogueINS1F_23Sm100TmaWarpSpecializedILi4ELi2ELi64ELb0ELb0EEEJSG_NS5_IJNSV_ISE_SB_EENSV_INSA_ILi64EEESB_EEEEESH_SI_SH_SI_NS1F_6fusion15FusionCallbacksIS1J_NS1O_17LinearCombinationISH_fSH_fLNS_15FloatRoundStyleE2EEESG_S1N_JEEENS4_5SM1004TMEM4LOAD26SM100_TMEM_LOAD_32dp32b64xES12_NS13_INS14_ILi2ELi4ELi3EEES17_NSV_INS5_IJS18_S1L_EEENS5_IJS1L_SB_EEEEEEENS4_39AutoVectorizingCopyWithAssumedAlignmentILi128EEENS4_14SM90_TMA_STOREES22_S24_S24_EEEvvEEEEvNT_6ParamsE --------------------------
	.section	.nv.shared._ZN7cutlass13device_kernelINS_4gemm6kernel13GemmUniversalIN4cute5tupleIJiiiiEEENS1_10collective13CollectiveMmaINS1_35MainloopSm100TmaUmmaWarpSpecializedILi3ELi2ELi2ENS5_IJNS4_1CILi1EEESB_SB_EEEEENS5_IJNSA_ILi128EEENSA_ILi256EEESE_EEENS_12float_e5m2_tENS5_IJlSB_lEEESH_SI_NS4_8TiledMMAINS4_8MMA_AtomIJNS4_10MMA_TraitsINS4_19SM100_MMA_F8F6F4_SSEJSH_SH_fSE_SF_NS4_17integral_constantINS4_4UMMA5MajorELSP_0EEESQ_NSN_INSO_7ScaleInELSR_0EEESS_EEEEEENS4_6LayoutISC_NS5_IJNSA_ILi0EEESW_SW_EEEEENS5_IJNS4_10UnderscoreESZ_SZ_EEEEENS4_13SM90_TMA_LOADENS4_14ComposedLayoutINS4_7SwizzleILi3ELi4ELi3EEENS4_18smem_ptr_flag_bitsILi8EEENSV_INS5_IJNSA_ILi8EEESE_EEENS5_IJSE_SB_EEEEEEEvNS4_8identityES12_S1C_vS1D_EENS_8epilogue10collective18CollectiveEpilogueINS1F_23Sm100TmaWarpSpecializedILi4ELi2ELi64ELb0ELb0EEEJSG_NS5_IJNSV_ISE_SB_EENSV_INSA_ILi64EEESB_EEEEESH_SI_SH_SI_NS1F_6fusion15FusionCallbacksIS1J_NS1O_17LinearCombinationISH_fSH_fLNS_15FloatRoundStyleE2EEESG_S1N_JEEENS4_5SM1004TMEM4LOAD26SM100_TMEM_LOAD_32dp32b64xES12_NS13_INS14_ILi2ELi4ELi3EEES17_NSV_INS5_IJS18_S1L_EEENS5_IJS1L_SB_EEEEEEENS4_39AutoVectorizingCopyWithAssumedAlignmentILi128EEENS4_14SM90_TMA_STOREES22_S24_S24_EEEvvEEEEvNT_6ParamsE,"aw",@nobits
	.sectionflags	@""
	.align	16
	.zero		1024


//--------------------- .nv.shared.reserved.0     --------------------------
	.section	.nv.shared.reserved.0,"aw",@nobits
	.weak		__nv_reservedSMEM_offset_0_alias
	.size		__nv_reservedSMEM_offset_0_alias, 0, 64
	.other		__nv_reservedSMEM_offset_0_alias,@"STO_CUDA_RESERVED_SHARED STV_DEFAULT"
__nv_reservedSMEM_offset_0_alias:
	.zero		0
.nv.shared.reserved.0:
	.zero		64
	.weak		__nv_reservedSMEM_tcgen05_partition
	.type		__nv_reservedSMEM_tcgen05_partition,@object
	.size		__nv_reservedSMEM_tcgen05_partition,(.L_0 - __nv_reservedSMEM_tcgen05_partition)
__nv_reservedSMEM_tcgen05_partition:
	.zero		32
.L_0:


//--------------------- .nv.global                --------------------------
	.section	.nv.global,"aw",@nobits
.nv.global:
	.type		_ZN40_INTERNAL_c87b07df_4_k_cu_40517ce4_203214cute1_E,@object
	.size		_ZN40_INTERNAL_c87b07df_4_k_cu_40517ce4_203214cute1_E,(_ZN40_INTERNAL_c87b07df_4_k_cu_40517ce4_203214cuda3std3__45__cpo6cbeginE - _ZN40_INTERNAL_c87b07df_4_k_cu_40517ce4_203214cute1_E)
_ZN40_INTERNAL_c87b07df_4_k_cu_40517ce4_203214cute1_E:
	.zero		1
	.type		_ZN40_INTERNAL_c87b07df_4_k_cu_40517ce4_203214cuda3std3__45__cpo6cbeginE,@object
	.size		_ZN40_INTERNAL_c87b07df_4_k_cu_40517ce4_203214cuda3std3__45__cpo6cbeginE,(_ZN40_INTERNAL_c87b07df_4_k_cu_40517ce4_203214cuda3std3__48in_placeE - _ZN40_INTERNAL_c87b07df_4_k_cu_40517ce4_203214cuda3std3__45__cpo6cbeginE)
_ZN40_INTERNAL_c87b07df_4_k_cu_40517ce4_203214cuda3std3__45__cpo6cbeginE:
	.zero		1
	.type		_ZN40_INTERNAL_c87b07df_4_k_cu_40517ce4_203214cuda3std3__48in_placeE,@object
	.size		_ZN40_INTERNAL_c87b07df_4_k_cu_40517ce4_203214cuda3std3__48in_placeE,(_ZN40_INTERNAL_c87b07df_4_k_cu_40517ce4_203214cuda3std6ranges3__45__cpo9iter_moveE - _ZN40_INTERNAL_c87b07df_4_k_cu_40517ce4_203214cuda3std3__48in_placeE)
_ZN40_INTERNAL_c87b07df_4_k_cu_40517ce4_203214cuda3std3__48in_placeE:
	.zero		1
	.type		_ZN40_INTERNAL_c87b07df_4_k_cu_40517ce4_203214cuda3std6ranges3__45__cpo9iter_moveE,@object
	.size		_ZN40_INTERNAL_c87b07df_4_k_cu_40517ce4_203214cuda3std6ranges3__45__cpo9iter_moveE,(_ZN40_INTERNAL_c87b07df_4_k_cu_40517ce4_203214cuda3std3__45__cpo5beginE - _ZN40_INTERNAL_c87b07df_4_k_cu_40517ce4_203214cuda3std6ranges3__45__cpo9iter_moveE)
_ZN40_INTERNAL_c87b07df_4_k_cu_40517ce4_203214cuda3std6ranges3__45__cpo9iter_moveE:
	.zero		1
	.type		_ZN40_INTERNAL_c87b07df_4_k_cu_40517ce4_203214cuda3std3__45__cpo5beginE,@object
	.size		_ZN40_INTERNAL_c87b07df_4_k_cu_40517ce4_203214cuda3std3__45__cpo5beginE,(_ZN40_INTERNAL_c87b07df_4_k_cu_40517ce4_203214cuda3std3__442_GLOBAL__N__c87b07df_4_k_cu_40517ce4_203216ignoreE - _ZN40_INTERNAL_c87b07df_4_k_cu_40517ce4_203214cuda3std3__45__cpo5beginE)
_ZN40_INTERNAL_c87b07df_4_k_cu_40517ce4_203214cuda3std3__45__cpo5beginE:
	.zero		1
	.type		_ZN40_INTERNAL_c87b07df_4_k_cu_40517ce4_203214cuda3std3__442_GLOBAL__N__c87b07df_4_k_cu_40517ce4_203216ignoreE,@object
	.size		_ZN40_INTERNAL_c87b07df_4_k_cu_40517ce4_203214cuda3std3__442_GLOBAL__N__c87b07df_4_k_cu_40517ce4_203216ignoreE,(_ZN40_INTERNAL_c87b07df_4_k_cu_40517ce4_203214cute7productE - _ZN40_INTERNAL_c87b07df_4_k_cu_40517ce4_203214cuda3std3__442_GLOBAL__N__c87b07df_4_k_cu_40517ce4_203216ignoreE)
_ZN40_INTERNAL_c87b07df_4_k_cu_40517ce4_203214cuda3std3__442_GLOBAL__N__c87b07df_4_k_cu_40517ce4_203216ignoreE:
	.zero		1
	.type		_ZN40_INTERNAL_c87b07df_4_k_cu_40517ce4_203214cute7productE,@object
	.size		_ZN40_INTERNAL_c87b07df_4_k_cu_40517ce4_203214cute7productE,(_ZN40_INTERNAL_c87b07df_4_k_cu_40517ce4_203214cuda3std3__45__cpo3endE - _ZN40_INTERNAL_c87b07df_4_k_cu_40517ce4_203214cute7productE)
_ZN40_INTERNAL_c87b07df_4_k_cu_40517ce4_203214cute7productE:
	.zero		1
	.type		_ZN40_INTERNAL_c87b07df_4_k_cu_40517ce4_203214cuda3std3__45__cpo3endE,@object
	.size		_ZN40_INTERNAL_c87b07df_4_k_cu_40517ce4_203214cuda3std3__45__cpo3endE,(_ZN40_INTERNAL_c87b07df_4_k_cu_40517ce4_203214cuda3std3__419piecewise_constructE - _ZN40_INTERNAL_c87b07df_4_k_cu_40517ce4_203214cuda3std3__45__cpo3endE)
_ZN40_INTERNAL_c87b07df_4_k_cu_40517ce4_203214cuda3std3__45__cpo3endE:
	.zero		1
	.type		_ZN40_INTERNAL_c87b07df_4_k_cu_40517ce4_203214cuda3std3__419piecewise_constructE,@object
	.size		_ZN40_INTERNAL_c87b07df_4_k_cu_40517ce4_203214cuda3std3__419piecewise_constructE,(_ZN40_INTERNAL_c87b07df_4_k_cu_40517ce4_203214cuda3std3__45__cpo4cendE - _ZN40_INTERNAL_c87b07df_4_k_cu_40517ce4_203214cuda3std3__419piecewise_constructE)
_ZN40_INTERNAL_c87b07df_4_k_cu_40517ce4_203214cuda3std3__419piecewise_constructE:
	.zero		1
	.type		_ZN40_INTERNAL_c87b07df_4_k_cu_40517ce4_203214cuda3std3__45__cpo4cendE,@object
	.size		_ZN40_INTERNAL_c87b07df_4_k_cu_40517ce4_203214cuda3std3__45__cpo4cendE,(_ZN40_INTERNAL_c87b07df_4_k_cu_40517ce4_203214cuda3std6ranges3__45__cpo4swapE - _ZN40_INTERNAL_c87b07df_4_k_cu_40517ce4_203214cuda3std3__45__cpo4cendE)
_ZN40_INTERNAL_c87b07df_4_k_cu_40517ce4_203214cuda3std3__45__cpo4cendE:
	.zero		1
	.type		_ZN40_INTERNAL_c87b07df_4_k_cu_40517ce4_203214cuda3std6ranges3__45__cpo4swapE,@object
	.size		_ZN40_INTERNAL_c87b07df_4_k_cu_40517ce4_203214cuda3std6ranges3__45__cpo4swapE,(.L_11 - _ZN40_INTERNAL_c87b07df_4_k_cu_40517ce4_203214cuda3std6ranges3__45__cpo4swapE)
_ZN40_INTERNAL_c87b07df_4_k_cu_40517ce4_203214cuda3std6ranges3__45__cpo4swapE:
	.zero		1
.L_11:


//--------------------- .nv.constant0._ZN7cutlass13device_kernelINS_4gemm6kernel13GemmUniversalIN4cute5tupleIJiiiiEEENS1_10collective13CollectiveMmaINS1_35MainloopSm100TmaUmmaWarpSpecializedILi3ELi2ELi2ENS5_IJNS4_1CILi1EEESB_SB_EEEEENS5_IJNSA_ILi128EEENSA_ILi256EEESE_EEENS_12float_e5m2_tENS5_IJlSB_lEEESH_SI_NS4_8TiledMMAINS4_8MMA_AtomIJNS4_10MMA_TraitsINS4_19SM100_MMA_F8F6F4_SSEJSH_SH_fSE_SF_NS4_17integral_constantINS4_4UMMA5MajorELSP_0EEESQ_NSN_INSO_7ScaleInELSR_0EEESS_EEEEEENS4_6LayoutISC_NS5_IJNSA_ILi0EEESW_SW_EEEEENS5_IJNS4_10UnderscoreESZ_SZ_EEEEENS4_13SM90_TMA_LOADENS4_14ComposedLayoutINS4_7SwizzleILi3ELi4ELi3EEENS4_18smem_ptr_flag_bitsILi8EEENSV_INS5_IJNSA_ILi8EEESE_EEENS5_IJSE_SB_EEEEEEEvNS4_8identityES12_S1C_vS1D_EENS_8epilogue10collective18CollectiveEpilogueINS1F_23Sm100TmaWarpSpecializedILi4ELi2ELi64ELb0ELb0EEEJSG_NS5_IJNSV_ISE_SB_EENSV_INSA_ILi64EEESB_EEEEESH_SI_SH_SI_NS1F_6fusion15FusionCallbacksIS1J_NS1O_17LinearCombinationISH_fSH_fLNS_15FloatRoundStyleE2EEESG_S1N_JEEENS4_5SM1004TMEM4LOAD26SM100_TMEM_LOAD_32dp32b64xES12_NS13_INS14_ILi2ELi4ELi3EEES17_NSV_INS5_IJS18_S1L_EEENS5_IJS1L_SB_EEEEEEENS4_39AutoVectorizingCopyWithAssumedAlignmentILi128EEENS4_14SM90_TMA_STOREES22_S24_S24_EEEvvEEEEvNT_6ParamsE --------------------------
	.section	.nv.constant0._ZN7cutlass13device_kernelINS_4gemm6kernel13GemmUniversalIN4cute5tupleIJiiiiEEENS1_10collective13CollectiveMmaINS1_35MainloopSm100TmaUmmaWarpSpecializedILi3ELi2ELi2ENS5_IJNS4_1CILi1EEESB_SB_EEEEENS5_IJNSA_ILi128EEENSA_ILi256EEESE_EEENS_12float_e5m2_tENS5_IJlSB_lEEESH_SI_NS4_8TiledMMAINS4_8MMA_AtomIJNS4_10MMA_TraitsINS4_19SM100_MMA_F8F6F4_SSEJSH_SH_fSE_SF_NS4_17integral_constantINS4_4UMMA5MajorELSP_0EEESQ_NSN_INSO_7ScaleInELSR_0EEESS_EEEEEENS4_6LayoutISC_NS5_IJNSA_ILi0EEESW_SW_EEEEENS5_IJNS4_10UnderscoreESZ_SZ_EEEEENS4_13SM90_TMA_LOADENS4_14ComposedLayoutINS4_7SwizzleILi3ELi4ELi3EEENS4_18smem_ptr_flag_bitsILi8EEENSV_INS5_IJNSA_ILi8EEESE_EEENS5_IJSE_SB_EEEEEEEvNS4_8identityES12_S1C_vS1D_EENS_8epilogue10collective18CollectiveEpilogueINS1F_23Sm100TmaWarpSpecializedILi4ELi2ELi64ELb0ELb0EEEJSG_NS5_IJNSV_ISE_SB_EENSV_INSA_ILi64EEESB_EEEEESH_SI_SH_SI_NS1F_6fusion15FusionCallbacksIS1J_NS1O_17LinearCombinationISH_fSH_fLNS_15FloatRoundStyleE2EEESG_S1N_JEEENS4_5SM1004TMEM4LOAD26SM100_TMEM_LOAD_32dp32b64xES12_NS13_INS14_ILi2ELi4ELi3EEES17_NSV_INS5_IJS18_S1L_EEENS5_IJS1L_SB_EEEEEEENS4_39AutoVectorizingCopyWithAssumedAlignmentILi128EEENS4_14SM90_TMA_STOREES22_S24_S24_EEEvvEEEEvNT_6ParamsE,"a",@progbits
	.sectionflags	@""
	.align	4
.nv.constant0._ZN7cutlass13device_kernelINS_4gemm6kernel13GemmUniversalIN4cute5tupleIJiiiiEEENS1_10collective13CollectiveMmaINS1_35MainloopSm100TmaUmmaWarpSpecializedILi3ELi2ELi2ENS5_IJNS4_1CILi1EEESB_SB_EEEEENS5_IJNSA_ILi128EEENSA_ILi256EEESE_EEENS_12float_e5m2_tENS5_IJlSB_lEEESH_SI_NS4_8TiledMMAINS4_8MMA_AtomIJNS4_10MMA_TraitsINS4_19SM100_MMA_F8F6F4_SSEJSH_SH_fSE_SF_NS4_17integral_constantINS4_4UMMA5MajorELSP_0EEESQ_NSN_INSO_7ScaleInELSR_0EEESS_EEEEEENS4_6LayoutISC_NS5_IJNSA_ILi0EEESW_SW_EEEEENS5_IJNS4_10UnderscoreESZ_SZ_EEEEENS4_13SM90_TMA_LOADENS4_14ComposedLayoutINS4_7SwizzleILi3ELi4ELi3EEENS4_18smem_ptr_flag_bitsILi8EEENSV_INS5_IJNSA_ILi8EEESE_EEENS5_IJSE_SB_EEEEEEEvNS4_8identityES12_S1C_vS1D_EENS_8epilogue10collective18CollectiveEpilogueINS1F_23Sm100TmaWarpSpecializedILi4ELi2ELi64ELb0ELb0EEEJSG_NS5_IJNSV_ISE_SB_EENSV_INSA_ILi64EEESB_EEEEESH_SI_SH_SI_NS1F_6fusion15FusionCallbacksIS1J_NS1O_17LinearCombinationISH_fSH_fLNS_15FloatRoundStyleE2EEESG_S1N_JEEENS4_5SM1004TMEM4LOAD26SM100_TMEM_LOAD_32dp32b64xES12_NS13_INS14_ILi2ELi4ELi3EEES17_NSV_INS5_IJS18_S1L_EEENS5_IJS1L_SB_EEEEEEENS4_39AutoVectorizingCopyWithAssumedAlignmentILi128EEENS4_14SM90_TMA_STOREES22_S24_S24_EEEvvEEEEvNT_6ParamsE:
	.zero		2944


//--------------------- SYMBOLS --------------------------

	.type		.nv.reservedSmem.offset0,@object
	.size		.nv.reservedSmem.offset0,0x4
	.type		.nv.reservedSmem.cap,@object
	.size		.nv.reservedSmem.cap,0x4
	.type		__assertfail,@function
